//
// Generated by NVIDIA NVVM Compiler
//
// Compiler Build ID: CL-36424714
// Cuda compilation tools, release 13.0, V13.0.88
// Based on NVVM 20.0.0
//

.version 9.0
.target sm_100
.address_size 64

	// .globl	default_function_kernel
// _ZZ25default_function_kernel_1E14compute_shared has been demoted
// _ZZ25default_function_kernel_1E11ph_7_shared has been demoted

.visible .entry default_function_kernel(
	.param .u64 .ptr .align 1 default_function_kernel_param_0,
	.param .u64 .ptr .align 1 default_function_kernel_param_1,
	.param .u64 .ptr .align 1 default_function_kernel_param_2
)
.maxntid 32
{
	.reg .pred 	%p<15>;
	.reg .b32 	%r<25>;
	.reg .b32 	%f<47>;
	.reg .b64 	%rd<12>;

	ld.param.u64 	%rd1, [default_function_kernel_param_0];
	ld.param.u64 	%rd2, [default_function_kernel_param_1];
	ld.param.u64 	%rd3, [default_function_kernel_param_2];
	cvta.to.global.u64 	%rd4, %rd3;
	cvta.to.global.u64 	%rd5, %rd2;
	mov.u32 	%r12, %ctaid.x;
	shl.b32 	%r13, %r12, 5;
	mov.u32 	%r14, %tid.x;
	or.b32  	%r1, %r13, %r14;
	mul.wide.u32 	%rd6, %r1, 4;
	add.s64 	%rd7, %rd5, %rd6;
	ld.global.nc.f32 	%f1, [%rd7];
	add.s64 	%rd8, %rd4, %rd6;
	ld.global.nc.f32 	%f20, [%rd8];
	abs.f32 	%f2, %f20;
	abs.f32 	%f46, %f1;
	setp.lt.f32 	%p1, %f46, %f2;
	@%p1 bra 	$L__BB0_12;
	mul.f32 	%f4, %f2, 0f4B000000;
	setp.gtu.f32 	%p2, %f46, %f4;
	@%p2 bra 	$L__BB0_8;
	div.approx.f32 	%f21, %f46, %f2;
	cvt.rzi.f32.f32 	%f44, %f21;
	neg.f32 	%f6, %f2;
	fma.rn.f32 	%f7, %f6, %f44, %f46;
	mov.b32 	%r2, %f7;
	mov.b32 	%r15, %f2;
	setp.lt.u32 	%p3, %r2, %r15;
	@%p3 bra 	$L__BB0_7;
	setp.lt.u32 	%p4, %r2, -2147483647;
	@%p4 bra 	$L__BB0_5;
	add.f32 	%f26, %f44, 0fBF800000;
	setp.lt.f32 	%p7, %f7, %f6;
	add.f32 	%f27, %f26, 0fBF800000;
	selp.f32 	%f44, %f27, %f26, %p7;
	bra.uni 	$L__BB0_7;
$L__BB0_5:
	add.f32 	%f44, %f44, 0f3F800000;
	add.f32 	%f22, %f2, %f2;
	setp.ltu.f32 	%p5, %f7, %f22;
	@%p5 bra 	$L__BB0_7;
	add.f32 	%f23, %f44, 0f3F800000;
	fma.rn.f32 	%f24, %f2, 0fC0400000, %f7;
	setp.ge.f32 	%p6, %f24, 0f00000000;
	add.f32 	%f25, %f23, 0f3F800000;
	selp.f32 	%f44, %f25, %f23, %p6;
$L__BB0_7:
	fma.rn.f32 	%f46, %f6, %f44, %f46;
	bra.uni 	$L__BB0_12;
$L__BB0_8:
	mov.b32 	%r3, %f46;
	mov.b32 	%r16, %f4;
	and.b32  	%r4, %r16, -8388608;
	and.b32  	%r17, %r3, 8388607;
	or.b32  	%r23, %r17, 1065353216;
	and.b32  	%r18, %r16, 8388607;
	or.b32  	%r6, %r18, 1065353216;
	mov.b32 	%f45, %r23;
	sub.s32 	%r19, %r3, %r4;
	add.s32 	%r20, %r19, 192937984;
	and.b32  	%r24, %r20, -8388608;
	setp.eq.s32 	%p8, %r24, 0;
	@%p8 bra 	$L__BB0_11;
	mov.b32 	%f28, %r6;
	rcp.approx.ftz.f32 	%f14, %f28;
	neg.f32 	%f15, %f28;
$L__BB0_10:
	min.u32 	%r21, %r24, 192937984;
	add.s32 	%r22, %r23, %r21;
	mov.b32 	%f29, %r22;
	mul.f32 	%f30, %f14, %f29;
	fma.rn.f32 	%f31, %f15, %f30, %f29;
	fma.rn.f32 	%f32, %f31, %f14, %f30;
	fma.rn.f32 	%f33, %f15, %f32, %f29;
	fma.rz.f32 	%f34, %f33, %f14, %f32;
	cvt.rzi.f32.f32 	%f35, %f34;
	fma.rn.f32 	%f45, %f15, %f35, %f29;
	sub.s32 	%r24, %r24, %r21;
	mov.b32 	%r23, %f45;
	setp.ne.s32 	%p9, %r24, 0;
	setp.ne.s32 	%p10, %r23, 0;
	and.pred  	%p11, %p9, %p10;
	@%p11 bra 	$L__BB0_10;
$L__BB0_11:
	mov.b32 	%f37, %r4;
	setp.leu.f32 	%p12, %f2, 0f00000000;
	setp.gt.u32 	%p13, %r3, 2139095039;
	selp.f32 	%f38, 0f7FFFFFFF, %f37, %p13;
	selp.f32 	%f39, 0f7FFFFFFF, %f38, %p12;
	mul.f32 	%f40, %f45, 0f34000000;
	mul.f32 	%f46, %f39, %f40;
$L__BB0_12:
	cvta.to.global.u64 	%rd9, %rd1;
	abs.f32 	%f41, %f46;
	setp.nan.f32 	%p14, %f41, %f41;
	copysign.f32 	%f42, %f1, %f46;
	selp.f32 	%f43, %f46, %f42, %p14;
	add.s64 	%rd11, %rd9, %rd6;
	st.global.f32 	[%rd11], %f43;
	ret;

}
	// .globl	default_function_kernel_1
.visible .entry default_function_kernel_1(
	.param .u64 .ptr .align 1 default_function_kernel_1_param_0,
	.param .u64 .ptr .align 1 default_function_kernel_1_param_1,
	.param .u64 .ptr .align 1 default_function_kernel_1_param_2
)
.maxntid 2
{
	.reg .pred 	%p<2>;
	.reg .b32 	%r<11>;
	.reg .b32 	%f<206>;
	.reg .b64 	%rd<21>;
	// demoted variable
	.shared .align 4 .b8 _ZZ25default_function_kernel_1E14compute_shared[256];
	// demoted variable
	.shared .align 4 .b8 _ZZ25default_function_kernel_1E11ph_7_shared[32];
	ld.param.u64 	%rd8, [default_function_kernel_1_param_1];
	ld.param.u64 	%rd9, [default_function_kernel_1_param_2];
	cvta.to.global.u64 	%rd10, %rd8;
	cvta.to.global.u64 	%rd11, %rd9;
	mov.u32 	%r1, %tid.x;
	mul.wide.u32 	%rd12, %r1, 20;
	add.s64 	%rd13, %rd12, %rd10;
	add.s64 	%rd20, %rd13, 640;
	add.s64 	%rd14, %rd12, %rd11;
	add.s64 	%rd19, %rd14, 80;
	mov.b32 	%r10, 0;
	mov.f32 	%f174, 0f00000000;
	shl.b32 	%r5, %r1, 2;
	mov.u32 	%r6, _ZZ25default_function_kernel_1E14compute_shared;
	add.s32 	%r7, %r6, %r5;
	mov.u32 	%r8, _ZZ25default_function_kernel_1E11ph_7_shared;
	add.s32 	%r9, %r8, %r5;
	mov.f32 	%f175, %f174;
	mov.f32 	%f176, %f174;
	mov.f32 	%f177, %f174;
	mov.f32 	%f178, %f174;
	mov.f32 	%f179, %f174;
	mov.f32 	%f180, %f174;
	mov.f32 	%f181, %f174;
	mov.f32 	%f182, %f174;
	mov.f32 	%f183, %f174;
	mov.f32 	%f184, %f174;
	mov.f32 	%f185, %f174;
	mov.f32 	%f186, %f174;
	mov.f32 	%f187, %f174;
	mov.f32 	%f188, %f174;
	mov.f32 	%f189, %f174;
	mov.f32 	%f190, %f174;
	mov.f32 	%f191, %f174;
	mov.f32 	%f192, %f174;
	mov.f32 	%f193, %f174;
	mov.f32 	%f194, %f174;
	mov.f32 	%f195, %f174;
	mov.f32 	%f196, %f174;
	mov.f32 	%f197, %f174;
	mov.f32 	%f198, %f174;
	mov.f32 	%f199, %f174;
	mov.f32 	%f200, %f174;
	mov.f32 	%f201, %f174;
	mov.f32 	%f202, %f174;
	mov.f32 	%f203, %f174;
	mov.f32 	%f204, %f174;
	mov.f32 	%f205, %f174;
$L__BB1_1:
	bar.sync 	0;
	ld.global.nc.f32 	%f66, [%rd20+-640];
	cos.approx.f32 	%f67, %f66;
	st.shared.f32 	[%r7], %f67;
	ld.global.nc.f32 	%f68, [%rd20+-600];
	cos.approx.f32 	%f69, %f68;
	st.shared.f32 	[%r7+8], %f69;
	ld.global.nc.f32 	%f70, [%rd20+-560];
	cos.approx.f32 	%f71, %f70;
	st.shared.f32 	[%r7+16], %f71;
	ld.global.nc.f32 	%f72, [%rd20+-520];
	cos.approx.f32 	%f73, %f72;
	st.shared.f32 	[%r7+24], %f73;
	ld.global.nc.f32 	%f74, [%rd20+-480];
	cos.approx.f32 	%f75, %f74;
	st.shared.f32 	[%r7+32], %f75;
	ld.global.nc.f32 	%f76, [%rd20+-440];
	cos.approx.f32 	%f77, %f76;
	st.shared.f32 	[%r7+40], %f77;
	ld.global.nc.f32 	%f78, [%rd20+-400];
	cos.approx.f32 	%f79, %f78;
	st.shared.f32 	[%r7+48], %f79;
	ld.global.nc.f32 	%f80, [%rd20+-360];
	cos.approx.f32 	%f81, %f80;
	st.shared.f32 	[%r7+56], %f81;
	ld.global.nc.f32 	%f82, [%rd20+-320];
	cos.approx.f32 	%f83, %f82;
	st.shared.f32 	[%r7+64], %f83;
	ld.global.nc.f32 	%f84, [%rd20+-280];
	cos.approx.f32 	%f85, %f84;
	st.shared.f32 	[%r7+72], %f85;
	ld.global.nc.f32 	%f86, [%rd20+-240];
	cos.approx.f32 	%f87, %f86;
	st.shared.f32 	[%r7+80], %f87;
	ld.global.nc.f32 	%f88, [%rd20+-200];
	cos.approx.f32 	%f89, %f88;
	st.shared.f32 	[%r7+88], %f89;
	ld.global.nc.f32 	%f90, [%rd20+-160];
	cos.approx.f32 	%f91, %f90;
	st.shared.f32 	[%r7+96], %f91;
	ld.global.nc.f32 	%f92, [%rd20+-120];
	cos.approx.f32 	%f93, %f92;
	st.shared.f32 	[%r7+104], %f93;
	ld.global.nc.f32 	%f94, [%rd20+-80];
	cos.approx.f32 	%f95, %f94;
	st.shared.f32 	[%r7+112], %f95;
	ld.global.nc.f32 	%f96, [%rd20+-40];
	cos.approx.f32 	%f97, %f96;
	st.shared.f32 	[%r7+120], %f97;
	ld.global.nc.f32 	%f98, [%rd20];
	cos.approx.f32 	%f99, %f98;
	st.shared.f32 	[%r7+128], %f99;
	ld.global.nc.f32 	%f100, [%rd20+40];
	cos.approx.f32 	%f101, %f100;
	st.shared.f32 	[%r7+136], %f101;
	ld.global.nc.f32 	%f102, [%rd20+80];
	cos.approx.f32 	%f103, %f102;
	st.shared.f32 	[%r7+144], %f103;
	ld.global.nc.f32 	%f104, [%rd20+120];
	cos.approx.f32 	%f105, %f104;
	st.shared.f32 	[%r7+152], %f105;
	ld.global.nc.f32 	%f106, [%rd20+160];
	cos.approx.f32 	%f107, %f106;
	st.shared.f32 	[%r7+160], %f107;
	ld.global.nc.f32 	%f108, [%rd20+200];
	cos.approx.f32 	%f109, %f108;
	st.shared.f32 	[%r7+168], %f109;
	ld.global.nc.f32 	%f110, [%rd20+240];
	cos.approx.f32 	%f111, %f110;
	st.shared.f32 	[%r7+176], %f111;
	ld.global.nc.f32 	%f112, [%rd20+280];
	cos.approx.f32 	%f113, %f112;
	st.shared.f32 	[%r7+184], %f113;
	ld.global.nc.f32 	%f114, [%rd20+320];
	cos.approx.f32 	%f115, %f114;
	st.shared.f32 	[%r7+192], %f115;
	ld.global.nc.f32 	%f116, [%rd20+360];
	cos.approx.f32 	%f117, %f116;
	st.shared.f32 	[%r7+200], %f117;
	ld.global.nc.f32 	%f118, [%rd20+400];
	cos.approx.f32 	%f119, %f118;
	st.shared.f32 	[%r7+208], %f119;
	ld.global.nc.f32 	%f120, [%rd20+440];
	cos.approx.f32 	%f121, %f120;
	st.shared.f32 	[%r7+216], %f121;
	ld.global.nc.f32 	%f122, [%rd20+480];
	cos.approx.f32 	%f123, %f122;
	st.shared.f32 	[%r7+224], %f123;
	ld.global.nc.f32 	%f124, [%rd20+520];
	cos.approx.f32 	%f125, %f124;
	st.shared.f32 	[%r7+232], %f125;
	ld.global.nc.f32 	%f126, [%rd20+560];
	cos.approx.f32 	%f127, %f126;
	st.shared.f32 	[%r7+240], %f127;
	ld.global.nc.f32 	%f128, [%rd20+600];
	cos.approx.f32 	%f129, %f128;
	st.shared.f32 	[%r7+248], %f129;
	ld.global.nc.f32 	%f130, [%rd19+-80];
	st.shared.f32 	[%r9], %f130;
	ld.global.nc.f32 	%f131, [%rd19+-40];
	st.shared.f32 	[%r9+8], %f131;
	ld.global.nc.f32 	%f132, [%rd19];
	st.shared.f32 	[%r9+16], %f132;
	ld.global.nc.f32 	%f133, [%rd19+40];
	st.shared.f32 	[%r9+24], %f133;
	bar.sync 	0;
	ld.shared.f32 	%f134, [%r7];
	ld.shared.f32 	%f135, [_ZZ25default_function_kernel_1E11ph_7_shared];
	fma.rn.f32 	%f205, %f134, %f135, %f205;
	ld.shared.f32 	%f136, [%r7+8];
	fma.rn.f32 	%f197, %f136, %f135, %f197;
	ld.shared.f32 	%f137, [%r7+16];
	fma.rn.f32 	%f189, %f137, %f135, %f189;
	ld.shared.f32 	%f138, [%r7+24];
	fma.rn.f32 	%f181, %f138, %f135, %f181;
	ld.shared.f32 	%f139, [%r7+32];
	ld.shared.f32 	%f140, [_ZZ25default_function_kernel_1E11ph_7_shared+4];
	fma.rn.f32 	%f204, %f139, %f140, %f204;
	ld.shared.f32 	%f141, [%r7+40];
	fma.rn.f32 	%f196, %f141, %f140, %f196;
	ld.shared.f32 	%f142, [%r7+48];
	fma.rn.f32 	%f188, %f142, %f140, %f188;
	ld.shared.f32 	%f143, [%r7+56];
	fma.rn.f32 	%f180, %f143, %f140, %f180;
	ld.shared.f32 	%f144, [%r7+64];
	ld.shared.f32 	%f145, [_ZZ25default_function_kernel_1E11ph_7_shared+8];
	fma.rn.f32 	%f203, %f144, %f145, %f203;
	ld.shared.f32 	%f146, [%r7+72];
	fma.rn.f32 	%f195, %f146, %f145, %f195;
	ld.shared.f32 	%f147, [%r7+80];
	fma.rn.f32 	%f187, %f147, %f145, %f187;
	ld.shared.f32 	%f148, [%r7+88];
	fma.rn.f32 	%f179, %f148, %f145, %f179;
	ld.shared.f32 	%f149, [%r7+96];
	ld.shared.f32 	%f150, [_ZZ25default_function_kernel_1E11ph_7_shared+12];
	fma.rn.f32 	%f202, %f149, %f150, %f202;
	ld.shared.f32 	%f151, [%r7+104];
	fma.rn.f32 	%f194, %f151, %f150, %f194;
	ld.shared.f32 	%f152, [%r7+112];
	fma.rn.f32 	%f186, %f152, %f150, %f186;
	ld.shared.f32 	%f153, [%r7+120];
	fma.rn.f32 	%f178, %f153, %f150, %f178;
	ld.shared.f32 	%f154, [%r7+128];
	ld.shared.f32 	%f155, [_ZZ25default_function_kernel_1E11ph_7_shared+16];
	fma.rn.f32 	%f201, %f154, %f155, %f201;
	ld.shared.f32 	%f156, [%r7+136];
	fma.rn.f32 	%f193, %f156, %f155, %f193;
	ld.shared.f32 	%f157, [%r7+144];
	fma.rn.f32 	%f185, %f157, %f155, %f185;
	ld.shared.f32 	%f158, [%r7+152];
	fma.rn.f32 	%f177, %f158, %f155, %f177;
	ld.shared.f32 	%f159, [%r7+160];
	ld.shared.f32 	%f160, [_ZZ25default_function_kernel_1E11ph_7_shared+20];
	fma.rn.f32 	%f200, %f159, %f160, %f200;
	ld.shared.f32 	%f161, [%r7+168];
	fma.rn.f32 	%f192, %f161, %f160, %f192;
	ld.shared.f32 	%f162, [%r7+176];
	fma.rn.f32 	%f184, %f162, %f160, %f184;
	ld.shared.f32 	%f163, [%r7+184];
	fma.rn.f32 	%f176, %f163, %f160, %f176;
	ld.shared.f32 	%f164, [%r7+192];
	ld.shared.f32 	%f165, [_ZZ25default_function_kernel_1E11ph_7_shared+24];
	fma.rn.f32 	%f199, %f164, %f165, %f199;
	ld.shared.f32 	%f166, [%r7+200];
	fma.rn.f32 	%f191, %f166, %f165, %f191;
	ld.shared.f32 	%f167, [%r7+208];
	fma.rn.f32 	%f183, %f167, %f165, %f183;
	ld.shared.f32 	%f168, [%r7+216];
	fma.rn.f32 	%f175, %f168, %f165, %f175;
	ld.shared.f32 	%f169, [%r7+224];
	ld.shared.f32 	%f170, [_ZZ25default_function_kernel_1E11ph_7_shared+28];
	fma.rn.f32 	%f198, %f169, %f170, %f198;
	ld.shared.f32 	%f171, [%r7+232];
	fma.rn.f32 	%f190, %f171, %f170, %f190;
	ld.shared.f32 	%f172, [%r7+240];
	fma.rn.f32 	%f182, %f172, %f170, %f182;
	ld.shared.f32 	%f173, [%r7+248];
	fma.rn.f32 	%f174, %f173, %f170, %f174;
	add.s32 	%r10, %r10, 1;
	add.s64 	%rd20, %rd20, 4;
	add.s64 	%rd19, %rd19, 4;
	setp.ne.s32 	%p1, %r10, 5;
	@%p1 bra 	$L__BB1_1;
	ld.param.u64 	%rd18, [default_function_kernel_1_param_0];
	cvta.to.global.u64 	%rd15, %rd18;
	mul.wide.u32 	%rd16, %r1, 4;
	add.s64 	%rd17, %rd15, %rd16;
	st.global.f32 	[%rd17], %f205;
	st.global.f32 	[%rd17+8], %f197;
	st.global.f32 	[%rd17+16], %f189;
	st.global.f32 	[%rd17+24], %f181;
	st.global.f32 	[%rd17+32], %f204;
	st.global.f32 	[%rd17+40], %f196;
	st.global.f32 	[%rd17+48], %f188;
	st.global.f32 	[%rd17+56], %f180;
	st.global.f32 	[%rd17+64], %f203;
	st.global.f32 	[%rd17+72], %f195;
	st.global.f32 	[%rd17+80], %f187;
	st.global.f32 	[%rd17+88], %f179;
	st.global.f32 	[%rd17+96], %f202;
	st.global.f32 	[%rd17+104], %f194;
	st.global.f32 	[%rd17+112], %f186;
	st.global.f32 	[%rd17+120], %f178;
	st.global.f32 	[%rd17+128], %f201;
	st.global.f32 	[%rd17+136], %f193;
	st.global.f32 	[%rd17+144], %f185;
	st.global.f32 	[%rd17+152], %f177;
	st.global.f32 	[%rd17+160], %f200;
	st.global.f32 	[%rd17+168], %f192;
	st.global.f32 	[%rd17+176], %f184;
	st.global.f32 	[%rd17+184], %f176;
	st.global.f32 	[%rd17+192], %f199;
	st.global.f32 	[%rd17+200], %f191;
	st.global.f32 	[%rd17+208], %f183;
	st.global.f32 	[%rd17+216], %f175;
	st.global.f32 	[%rd17+224], %f198;
	st.global.f32 	[%rd17+232], %f190;
	st.global.f32 	[%rd17+240], %f182;
	st.global.f32 	[%rd17+248], %f174;
	ret;

}
	// .globl	default_function_kernel_2
.visible .entry default_function_kernel_2(
	.param .u64 .ptr .align 1 default_function_kernel_2_param_0,
	.param .u64 .ptr .align 1 default_function_kernel_2_param_1,
	.param .u64 .ptr .align 1 default_function_kernel_2_param_2
)
.maxntid 32
{
	.reg .b32 	%r<5>;
	.reg .b32 	%f<5>;
	.reg .b64 	%rd<11>;

	ld.param.u64 	%rd1, [default_function_kernel_2_param_0];
	ld.param.u64 	%rd2, [default_function_kernel_2_param_1];
	ld.param.u64 	%rd3, [default_function_kernel_2_param_2];
	cvta.to.global.u64 	%rd4, %rd1;
	cvta.to.global.u64 	%rd5, %rd3;
	cvta.to.global.u64 	%rd6, %rd2;
	mov.u32 	%r1, %ctaid.x;
	shl.b32 	%r2, %r1, 5;
	mov.u32 	%r3, %tid.x;
	or.b32  	%r4, %r2, %r3;
	mul.wide.u32 	%rd7, %r4, 4;
	add.s64 	%rd8, %rd6, %rd7;
	ld.global.nc.f32 	%f1, [%rd8];
	add.s64 	%rd9, %rd5, %rd7;
	ld.global.nc.f32 	%f2, [%rd9];
	mul.f32 	%f3, %f1, %f2;
	sub.f32 	%f4, %f3, %f1;
	add.s64 	%rd10, %rd4, %rd7;
	st.global.f32 	[%rd10], %f4;
	ret;

}
	// .globl	default_function_kernel_3
.visible .entry default_function_kernel_3(
	.param .u64 .ptr .align 1 default_function_kernel_3_param_0,
	.param .u64 .ptr .align 1 default_function_kernel_3_param_1,
	.param .u64 .ptr .align 1 default_function_kernel_3_param_2
)
.maxntid 32
{
	.reg .b32 	%r<5>;
	.reg .b32 	%f<4>;
	.reg .b64 	%rd<11>;

	ld.param.u64 	%rd1, [default_function_kernel_3_param_0];
	ld.param.u64 	%rd2, [default_function_kernel_3_param_1];
	ld.param.u64 	%rd3, [default_function_kernel_3_param_2];
	cvta.to.global.u64 	%rd4, %rd1;
	cvta.to.global.u64 	%rd5, %rd3;
	cvta.to.global.u64 	%rd6, %rd2;
	mov.u32 	%r1, %ctaid.x;
	shl.b32 	%r2, %r1, 5;
	mov.u32 	%r3, %tid.x;
	or.b32  	%r4, %r2, %r3;
	mul.wide.u32 	%rd7, %r4, 4;
	add.s64 	%rd8, %rd6, %rd7;
	ld.global.nc.f32 	%f1, [%rd8];
	add.s64 	%rd9, %rd5, %rd7;
	ld.global.nc.f32 	%f2, [%rd9];
	fma.rn.f32 	%f3, %f1, %f2, %f1;
	add.s64 	%rd10, %rd4, %rd7;
	st.global.f32 	[%rd10], %f3;
	ret;

}


// ===== COMPILED SASS (sm_100) =====

	.target	sm_100

	.elftype	@"ET_EXEC"


//--------------------- .note.nv.tkinfo           --------------------------
	.section	.note.nv.tkinfo,"",@"SHT_NOTE"
	.sectionflags	@"SHF_NOTE_NV_TKINFO"
	.tkinfo
        /*0018*/ 	.word	0x00000002
        /*0030*/ 	.string	""
        /*0030*/ 	.string	"ptxas"
        /*0030*/ 	.string	"Cuda compilation tools, release 13.0, V13.0.88"
        /*0030*/ 	.string	"Build cuda_13.0.r13.0/compiler.36424714_0"
        /*0030*/ 	.string	"-arch sm_100 -m 64 "



//--------------------- .note.nv.cuinfo           --------------------------
	.section	.note.nv.cuinfo,"",@"SHT_NOTE"
	.sectionflags	@"SHF_NOTE_NV_CUINFO"
        /*0018*/ 	.short	0x0002
        /*001a*/ 	.short	0x0064
        /*001c*/ 	.short	0x0082
	.zero		2


//--------------------- .nv.info                  --------------------------
	.section	.nv.info,"",@"SHT_CUDA_INFO"
	.align	4


	//----- nvinfo : EIATTR_REGCOUNT
	.align		4
        /*0000*/ 	.byte	0x04, 0x2f
        /*0002*/ 	.short	(.L_1 - .L_0)
	.align		4
.L_0:
        /*0004*/ 	.word	index@(default_function_kernel)
        /*0008*/ 	.word	0x0000000d


	//----- nvinfo : EIATTR_FRAME_SIZE
	.align		4
.L_1:
        /*000c*/ 	.byte	0x04, 0x11
        /*000e*/ 	.short	(.L_3 - .L_2)
	.align		4
.L_2:
        /*0010*/ 	.word	index@(default_function_kernel)
        /*0014*/ 	.word	0x00000000


	//----- nvinfo : EIATTR_REGCOUNT
	.align		4
.L_3:
        /*0018*/ 	.byte	0x04, 0x2f
        /*001a*/ 	.short	(.L_5 - .L_4)
	.align		4
.L_4:
        /*001c*/ 	.word	index@(default_function_kernel_1)
        /*0020*/ 	.word	0x00000040


	//----- nvinfo : EIATTR_FRAME_SIZE
	.align		4
.L_5:
        /*0024*/ 	.byte	0x04, 0x11
        /*0026*/ 	.short	(.L_7 - .L_6)
	.align		4
.L_6:
        /*0028*/ 	.word	index@(default_function_kernel_1)
        /*002c*/ 	.word	0x00000000


	//----- nvinfo : EIATTR_REGCOUNT
	.align		4
.L_7:
        /*0030*/ 	.byte	0x04, 0x2f
        /*0032*/ 	.short	(.L_9 - .L_8)
	.align		4
.L_8:
        /*0034*/ 	.word	index@(default_function_kernel_2)
        /*0038*/ 	.word	0x0000000c


	//----- nvinfo : EIATTR_FRAME_SIZE
	.align		4
.L_9:
        /*003c*/ 	.byte	0x04, 0x11
        /*003e*/ 	.short	(.L_11 - .L_10)
	.align		4
.L_10:
        /*0040*/ 	.word	index@(default_function_kernel_2)
        /*0044*/ 	.word	0x00000000


	//----- nvinfo : EIATTR_REGCOUNT
	.align		4
.L_11:
        /*0048*/ 	.byte	0x04, 0x2f
        /*004a*/ 	.short	(.L_13 - .L_12)
	.align		4
.L_12:
        /*004c*/ 	.word	index@(default_function_kernel_3)
        /*0050*/ 	.word	0x0000000c


	//----- nvinfo : EIATTR_FRAME_SIZE
	.align		4
.L_13:
        /*0054*/ 	.byte	0x04, 0x11
        /*0056*/ 	.short	(.L_15 - .L_14)
	.align		4
.L_14:
        /*0058*/ 	.word	index@(default_function_kernel_3)
        /*005c*/ 	.word	0x00000000


	//----- nvinfo : EIATTR_MIN_STACK_SIZE
	.align		4
.L_15:
        /*0060*/ 	.byte	0x04, 0x12
        /*0062*/ 	.short	(.L_17 - .L_16)
	.align		4
.L_16:
        /*0064*/ 	.word	index@(default_function_kernel_3)
        /*0068*/ 	.word	0x00000000


	//----- nvinfo : EIATTR_MIN_STACK_SIZE
	.align		4
.L_17:
        /*006c*/ 	.byte	0x04, 0x12
        /*006e*/ 	.short	(.L_19 - .L_18)
	.align		4
.L_18:
        /*0070*/ 	.word	index@(default_function_kernel_2)
        /*0074*/ 	.word	0x00000000


	//----- nvinfo : EIATTR_MIN_STACK_SIZE
	.align		4
.L_19:
        /*0078*/ 	.byte	0x04, 0x12
        /*007a*/ 	.short	(.L_21 - .L_20)
	.align		4
.L_20:
        /*007c*/ 	.word	index@(default_function_kernel_1)
        /*0080*/ 	.word	0x00000000


	//----- nvinfo : EIATTR_MIN_STACK_SIZE
	.align		4
.L_21:
        /*0084*/ 	.byte	0x04, 0x12
        /*0086*/ 	.short	(.L_23 - .L_22)
	.align		4
.L_22:
        /*0088*/ 	.word	index@(default_function_kernel)
        /*008c*/ 	.word	0x00000000
.L_23:


//--------------------- .nv.compat                --------------------------
	.section	.nv.compat,"",@"SHT_CUDA_COMPAT_INFO"
	.align	4
        /*0000*/ 	.byte	0x02, 0x09, 0x00, 0x00, 0x02, 0x02, 0x01, 0x00, 0x02, 0x05, 0x05, 0x00, 0x03, 0x07, 0x01, 0x01
        /*0010*/ 	.byte	0x02, 0x03, 0x00, 0x00, 0x02, 0x06, 0x01, 0x00, 0x04, 0x0b, 0x08, 0x00, 0x01, 0x00, 0x00, 0x00
        /*0020*/ 	.byte	0x00, 0x00, 0x00, 0x00


//--------------------- .nv.info.default_function_kernel_3 --------------------------
	.section	.nv.info.default_function_kernel_3,"",@"SHT_CUDA_INFO"
	.sectionflags	@""
	.align	4


	//----- nvinfo : EIATTR_CUDA_API_VERSION
	.align		4
        /*0000*/ 	.byte	0x04, 0x37
        /*0002*/ 	.short	(.L_25 - .L_24)
.L_24:
        /*0004*/ 	.word	0x00000082


	//----- nvinfo : EIATTR_KPARAM_INFO
	.align		4
.L_25:
        /*0008*/ 	.byte	0x04, 0x17
        /*000a*/ 	.short	(.L_27 - .L_26)
.L_26:
        /*000c*/ 	.word	0x00000000
        /*0010*/ 	.short	0x0002
        /*0012*/ 	.short	0x0010
        /*0014*/ 	.byte	0x00, 0xf5, 0x21, 0x00


	//----- nvinfo : EIATTR_KPARAM_INFO
	.align		4
.L_27:
        /*0018*/ 	.byte	0x04, 0x17
        /*001a*/ 	.short	(.L_29 - .L_28)
.L_28:
        /*001c*/ 	.word	0x00000000
        /*0020*/ 	.short	0x0001
        /*0022*/ 	.short	0x0008
        /*0024*/ 	.byte	0x00, 0xf5, 0x21, 0x00


	//----- nvinfo : EIATTR_KPARAM_INFO
	.align		4
.L_29:
        /*0028*/ 	.byte	0x04, 0x17
        /*002a*/ 	.short	(.L_31 - .L_30)
.L_30:
        /*002c*/ 	.word	0x00000000
        /*0030*/ 	.short	0x0000
        /*0032*/ 	.short	0x0000
        /*0034*/ 	.byte	0x00, 0xf5, 0x21, 0x00


	//----- nvinfo : EIATTR_SPARSE_MMA_MASK
	.align		4
.L_31:
        /*0038*/ 	.byte	0x03, 0x50
        /*003a*/ 	.short	0x0000


	//----- nvinfo : EIATTR_MAXREG_COUNT
	.align		4
        /*003c*/ 	.byte	0x03, 0x1b
        /*003e*/ 	.short	0x00ff


	//----- nvinfo : EIATTR_MERCURY_ISA_VERSION
	.align		4
        /*0040*/ 	.byte	0x03, 0x5f
        /*0042*/ 	.short	0x0101


	//----- nvinfo : EIATTR_VRC_CTA_INIT_COUNT
	.align		4
        /*0044*/ 	.byte	0x02, 0x4a
	.zero		1
	.zero		1


	//----- nvinfo : EIATTR_EXIT_INSTR_OFFSETS
	.align		4
        /*0048*/ 	.byte	0x04, 0x1c
        /*004a*/ 	.short	(.L_33 - .L_32)


	//   ....[0]....
.L_32:
        /*004c*/ 	.word	0x00000100


	//----- nvinfo : EIATTR_MAX_THREADS
	.align		4
.L_33:
        /*0050*/ 	.byte	0x04, 0x05
        /*0052*/ 	.short	(.L_35 - .L_34)
.L_34:
        /*0054*/ 	.word	0x00000020
        /*0058*/ 	.word	0x00000001
        /*005c*/ 	.word	0x00000001


	//----- nvinfo : EIATTR_CBANK_PARAM_SIZE
	.align		4
.L_35:
        /*0060*/ 	.byte	0x03, 0x19
        /*0062*/ 	.short	0x0018


	//----- nvinfo : EIATTR_PARAM_CBANK
	.align		4
        /*0064*/ 	.byte	0x04, 0x0a
        /*0066*/ 	.short	(.L_37 - .L_36)
	.align		4
.L_36:
        /*0068*/ 	.word	index@(.nv.constant0.default_function_kernel_3)
        /*006c*/ 	.short	0x0380
        /*006e*/ 	.short	0x0018


	//----- nvinfo : EIATTR_SW_WAR
	.align		4
.L_37:
        /*0070*/ 	.byte	0x04, 0x36
        /*0072*/ 	.short	(.L_39 - .L_38)
.L_38:
        /*0074*/ 	.word	0x00000008
.L_39:


//--------------------- .nv.info.default_function_kernel_2 --------------------------
	.section	.nv.info.default_function_kernel_2,"",@"SHT_CUDA_INFO"
	.sectionflags	@""
	.align	4


	//----- nvinfo : EIATTR_CUDA_API_VERSION
	.align		4
        /*0000*/ 	.byte	0x04, 0x37
        /*0002*/ 	.short	(.L_41 - .L_40)
.L_40:
        /*0004*/ 	.word	0x00000082


	//----- nvinfo : EIATTR_KPARAM_INFO
	.align		4
.L_41:
        /*0008*/ 	.byte	0x04, 0x17
        /*000a*/ 	.short	(.L_43 - .L_42)
.L_42:
        /*000c*/ 	.word	0x00000000
        /*0010*/ 	.short	0x0002
        /*0012*/ 	.short	0x0010
        /*0014*/ 	.byte	0x00, 0xf5, 0x21, 0x00


	//----- nvinfo : EIATTR_KPARAM_INFO
	.align		4
.L_43:
        /*0018*/ 	.byte	0x04, 0x17
        /*001a*/ 	.short	(.L_45 - .L_44)
.L_44:
        /*001c*/ 	.word	0x00000000
        /*0020*/ 	.short	0x0001
        /*0022*/ 	.short	0x0008
        /*0024*/ 	.byte	0x00, 0xf5, 0x21, 0x00


	//----- nvinfo : EIATTR_KPARAM_INFO
	.align		4
.L_45:
        /*0028*/ 	.byte	0x04, 0x17
        /*002a*/ 	.short	(.L_47 - .L_46)
.L_46:
        /*002c*/ 	.word	0x00000000
        /*0030*/ 	.short	0x0000
        /*0032*/ 	.short	0x0000
        /*0034*/ 	.byte	0x00, 0xf5, 0x21, 0x00


	//----- nvinfo : EIATTR_SPARSE_MMA_MASK
	.align		4
.L_47:
        /*0038*/ 	.byte	0x03, 0x50
        /*003a*/ 	.short	0x0000


	//----- nvinfo : EIATTR_MAXREG_COUNT
	.align		4
        /*003c*/ 	.byte	0x03, 0x1b
        /*003e*/ 	.short	0x00ff


	//----- nvinfo : EIATTR_MERCURY_ISA_VERSION
	.align		4
        /*0040*/ 	.byte	0x03, 0x5f
        /*0042*/ 	.short	0x0101


	//----- nvinfo : EIATTR_VRC_CTA_INIT_COUNT
	.align		4
        /*0044*/ 	.byte	0x02, 0x4a
	.zero		1
	.zero		1


	//----- nvinfo : EIATTR_EXIT_INSTR_OFFSETS
	.align		4
        /*0048*/ 	.byte	0x04, 0x1c
        /*004a*/ 	.short	(.L_49 - .L_48)


	//   ....[0]....
.L_48:
        /*004c*/ 	.word	0x00000100


	//----- nvinfo : EIATTR_MAX_THREADS
	.align		4
.L_49:
        /*0050*/ 	.byte	0x04, 0x05
        /*0052*/ 	.short	(.L_51 - .L_50)
.L_50:
        /*0054*/ 	.word	0x00000020
        /*0058*/ 	.word	0x00000001
        /*005c*/ 	.word	0x00000001


	//----- nvinfo : EIATTR_CBANK_PARAM_SIZE
	.align		4
.L_51:
        /*0060*/ 	.byte	0x03, 0x19
        /*0062*/ 	.short	0x0018


	//----- nvinfo : EIATTR_PARAM_CBANK
	.align		4
        /*0064*/ 	.byte	0x04, 0x0a
        /*0066*/ 	.short	(.L_53 - .L_52)
	.align		4
.L_52:
        /*0068*/ 	.word	index@(.nv.constant0.default_function_kernel_2)
        /*006c*/ 	.short	0x0380
        /*006e*/ 	.short	0x0018


	//----- nvinfo : EIATTR_SW_WAR
	.align		4
.L_53:
        /*0070*/ 	.byte	0x04, 0x36
        /*0072*/ 	.short	(.L_55 - .L_54)
.L_54:
        /*0074*/ 	.word	0x00000008
.L_55:


//--------------------- .nv.info.default_function_kernel_1 --------------------------
	.section	.nv.info.default_function_kernel_1,"",@"SHT_CUDA_INFO"
	.sectionflags	@""
	.align	4


	//----- nvinfo : EIATTR_CUDA_API_VERSION
	.align		4
        /*0000*/ 	.byte	0x04, 0x37
        /*0002*/ 	.short	(.L_57 - .L_56)
.L_56:
        /*0004*/ 	.word	0x00000082


	//----- nvinfo : EIATTR_KPARAM_INFO
	.align		4
.L_57:
        /*0008*/ 	.byte	0x04, 0x17
        /*000a*/ 	.short	(.L_59 - .L_58)
.L_58:
        /*000c*/ 	.word	0x00000000
        /*0010*/ 	.short	0x0002
        /*0012*/ 	.short	0x0010
        /*0014*/ 	.byte	0x00, 0xf5, 0x21, 0x00


	//----- nvinfo : EIATTR_KPARAM_INFO
	.align		4
.L_59:
        /*0018*/ 	.byte	0x04, 0x17
        /*001a*/ 	.short	(.L_61 - .L_60)
.L_60:
        /*001c*/ 	.word	0x00000000
        /*0020*/ 	.short	0x0001
        /*0022*/ 	.short	0x0008
        /*0024*/ 	.byte	0x00, 0xf5, 0x21, 0x00


	//----- nvinfo : EIATTR_KPARAM_INFO
	.align		4
.L_61:
        /*0028*/ 	.byte	0x04, 0x17
        /*002a*/ 	.short	(.L_63 - .L_62)
.L_62:
        /*002c*/ 	.word	0x00000000
        /*0030*/ 	.short	0x0000
        /*0032*/ 	.short	0x0000
        /*0034*/ 	.byte	0x00, 0xf5, 0x21, 0x00


	//----- nvinfo : EIATTR_SPARSE_MMA_MASK
	.align		4
.L_63:
        /*0038*/ 	.byte	0x03, 0x50
        /*003a*/ 	.short	0x0000


	//----- nvinfo : EIATTR_MAXREG_COUNT
	.align		4
        /*003c*/ 	.byte	0x03, 0x1b
        /*003e*/ 	.short	0x00ff


	//----- nvinfo : EIATTR_NUM_BARRIERS
	.align		4
        /*0040*/ 	.byte	0x02, 0x4c
        /*0042*/ 	.byte	0x01
	.zero		1


	//----- nvinfo : EIATTR_MERCURY_ISA_VERSION
	.align		4
        /*0044*/ 	.byte	0x03, 0x5f
        /*0046*/ 	.short	0x0101


	//----- nvinfo : EIATTR_VRC_CTA_INIT_COUNT
	.align		4
        /*0048*/ 	.byte	0x02, 0x4a
	.zero		1
	.zero		1


	//----- nvinfo : EIATTR_EXIT_INSTR_OFFSETS
	.align		4
        /*004c*/ 	.byte	0x04, 0x1c
        /*004e*/ 	.short	(.L_65 - .L_64)


	//   ....[0]....
.L_64:
        /*0050*/ 	.word	0x000011a0


	//----- nvinfo : EIATTR_MAX_THREADS
	.align		4
.L_65:
        /*0054*/ 	.byte	0x04, 0x05
        /*0056*/ 	.short	(.L_67 - .L_66)
.L_66:
        /*0058*/ 	.word	0x00000002
        /*005c*/ 	.word	0x00000001
        /*0060*/ 	.word	0x00000001


	//----- nvinfo : EIATTR_CBANK_PARAM_SIZE
	.align		4
.L_67:
        /*0064*/ 	.byte	0x03, 0x19
        /*0066*/ 	.short	0x0018


	//----- nvinfo : EIATTR_PARAM_CBANK
	.align		4
        /*0068*/ 	.byte	0x04, 0x0a
        /*006a*/ 	.short	(.L_69 - .L_68)
	.align		4
.L_68:
        /*006c*/ 	.word	index@(.nv.constant0.default_function_kernel_1)
        /*0070*/ 	.short	0x0380
        /*0072*/ 	.short	0x0018


	//----- nvinfo : EIATTR_SW_WAR
	.align		4
.L_69:
        /*0074*/ 	.byte	0x04, 0x36
        /*0076*/ 	.short	(.L_71 - .L_70)
.L_70:
        /*0078*/ 	.word	0x00000008
.L_71:


//--------------------- .nv.info.default_function_kernel --------------------------
	.section	.nv.info.default_function_kernel,"",@"SHT_CUDA_INFO"
	.sectionflags	@""
	.align	4


	//----- nvinfo : EIATTR_CUDA_API_VERSION
	.align		4
        /*0000*/ 	.byte	0x04, 0x37
        /*0002*/ 	.short	(.L_73 - .L_72)
.L_72:
        /*0004*/ 	.word	0x00000082


	//----- nvinfo : EIATTR_KPARAM_INFO
	.align		4
.L_73:
        /*0008*/ 	.byte	0x04, 0x17
        /*000a*/ 	.short	(.L_75 - .L_74)
.L_74:
        /*000c*/ 	.word	0x00000000
        /*0010*/ 	.short	0x0002
        /*0012*/ 	.short	0x0010
        /*0014*/ 	.byte	0x00, 0xf5, 0x21, 0x00


	//----- nvinfo : EIATTR_KPARAM_INFO
	.align		4
.L_75:
        /*0018*/ 	.byte	0x04, 0x17
        /*001a*/ 	.short	(.L_77 - .L_76)
.L_76:
        /*001c*/ 	.word	0x00000000
        /*0020*/ 	.short	0x0001
        /*0022*/ 	.short	0x0008
        /*0024*/ 	.byte	0x00, 0xf5, 0x21, 0x00


	//----- nvinfo : EIATTR_KPARAM_INFO
	.align		4
.L_77:
        /*0028*/ 	.byte	0x04, 0x17
        /*002a*/ 	.short	(.L_79 - .L_78)
.L_78:
        /*002c*/ 	.word	0x00000000
        /*0030*/ 	.short	0x0000
        /*0032*/ 	.short	0x0000
        /*0034*/ 	.byte	0x00, 0xf5, 0x21, 0x00


	//----- nvinfo : EIATTR_SPARSE_MMA_MASK
	.align		4
.L_79:
        /*0038*/ 	.byte	0x03, 0x50
        /*003a*/ 	.short	0x0000


	//----- nvinfo : EIATTR_MAXREG_COUNT
	.align		4
        /*003c*/ 	.byte	0x03, 0x1b
        /*003e*/ 	.short	0x00ff


	//----- nvinfo : EIATTR_MERCURY_ISA_VERSION
	.align		4
        /*0040*/ 	.byte	0x03, 0x5f
        /*0042*/ 	.short	0x0101


	//----- nvinfo : EIATTR_VRC_CTA_INIT_COUNT
	.align		4
        /*0044*/ 	.byte	0x02, 0x4a
	.zero		1
	.zero		1


	//----- nvinfo : EIATTR_EXIT_INSTR_OFFSETS
	.align		4
        /*0048*/ 	.byte	0x04, 0x1c
        /*004a*/ 	.short	(.L_81 - .L_80)


	//   ....[0]....
.L_80:
        /*004c*/ 	.word	0x00000560


	//----- nvinfo : EIATTR_MAX_THREADS
	.align		4
.L_81:
        /*0050*/ 	.byte	0x04, 0x05
        /*0052*/ 	.short	(.L_83 - .L_82)
.L_82:
        /*0054*/ 	.word	0x00000020
        /*0058*/ 	.word	0x00000001
        /*005c*/ 	.word	0x00000001


	//----- nvinfo : EIATTR_CRS_STACK_SIZE
	.align		4
.L_83:
        /*0060*/ 	.byte	0x04, 0x1e
        /*0062*/ 	.short	(.L_85 - .L_84)
.L_84:
        /*0064*/ 	.word	0x00000000


	//----- nvinfo : EIATTR_CBANK_PARAM_SIZE
	.align		4
.L_85:
        /*0068*/ 	.byte	0x03, 0x19
        /*006a*/ 	.short	0x0018


	//----- nvinfo : EIATTR_PARAM_CBANK
	.align		4
        /*006c*/ 	.byte	0x04, 0x0a
        /*006e*/ 	.short	(.L_87 - .L_86)
	.align		4
.L_86:
        /*0070*/ 	.word	index@(.nv.constant0.default_function_kernel)
        /*0074*/ 	.short	0x0380
        /*0076*/ 	.short	0x0018


	//----- nvinfo : EIATTR_SW_WAR
	.align		4
.L_87:
        /*0078*/ 	.byte	0x04, 0x36
        /*007a*/ 	.short	(.L_89 - .L_88)
.L_88:
        /*007c*/ 	.word	0x00000008
.L_89:


//--------------------- .nv.callgraph             --------------------------
	.section	.nv.callgraph,"",@"SHT_CUDA_CALLGRAPH"
	.align	4
	.sectionentsize	8
	.align		4
        /*0000*/ 	.word	0x00000000
	.align		4
        /*0004*/ 	.word	0xffffffff
	.align		4
        /*0008*/ 	.word	0x00000000
	.align		4
        /*000c*/ 	.word	0xfffffffe
	.align		4
        /*0010*/ 	.word	0x00000000
	.align		4
        /*0014*/ 	.word	0xfffffffd
	.align		4
        /*0018*/ 	.word	0x00000000
	.align		4
        /*001c*/ 	.word	0xfffffffc


//--------------------- .text.default_function_kernel_3 --------------------------
	.section	.text.default_function_kernel_3,"ax",@progbits
	.align	128
        .global         default_function_kernel_3
        .type           default_function_kernel_3,@function
        .size           default_function_kernel_3,(.L_x_13 - default_function_kernel_3)
        .other          default_function_kernel_3,@"STO_CUDA_ENTRY STV_DEFAULT"
default_function_kernel_3:
.text.default_function_kernel_3:
[----:B------:R-:W-:Y:S01]  /*0000*/  LDC R1, c[0x0][0x37c] ;  /* 0x0000df00ff017b82 */ /* 0x000fe20000000800 */
[----:B------:R-:W0:Y:S07]  /*0010*/  S2R R9, SR_TID.X ;  /* 0x0000000000097919 */ /* 0x000e2e0000002100 */
[----:B------:R-:W1:Y:S01]  /*0020*/  S2UR UR4, SR_CTAID.X ;  /* 0x00000000000479c3 */ /* 0x000e620000002500 */
[----:B------:R-:W2:Y:S07]  /*0030*/  LDCU.64 UR6, c[0x0][0x358] ;  /* 0x00006b00ff0677ac */ /* 0x000eae0008000a00 */
[----:B------:R-:W3:Y:S08]  /*0040*/  LDC.64 R2, c[0x0][0x388] ;  /* 0x0000e200ff027b82 */ /* 0x000ef00000000a00 */
[----:B------:R-:W4:Y:S01]  /*0050*/  LDC.64 R4, c[0x0][0x390] ;  /* 0x0000e400ff047b82 */ /* 0x000f220000000a00 */
[----:B-1----:R-:W-:-:S07]  /*0060*/  USHF.L.U32 UR4, UR4, 0x5, URZ ;  /* 0x0000000504047899 */ /* 0x002fce00080006ff */
[----:B------:R-:W1:Y:S01]  /*0070*/  LDC.64 R6, c[0x0][0x380] ;  /* 0x0000e000ff067b82 */ /* 0x000e620000000a00 */
[----:B0-----:R-:W-:-:S05]  /*0080*/  LOP3.LUT R9, R9, UR4, RZ, 0xfc, !PT ;  /* 0x0000000409097c12 */ /* 0x001fca000f8efcff */
[----:B---3--:R-:W-:-:S04]  /*0090*/  IMAD.WIDE.U32 R2, R9, 0x4, R2 ;  /* 0x0000000409027825 */ /* 0x008fc800078e0002 */
[C---:B----4-:R-:W-:Y:S02]  /*00a0*/  IMAD.WIDE.U32 R4, R9.reuse, 0x4, R4 ;  /* 0x0000000409047825 */ /* 0x050fe400078e0004 */
[----:B--2---:R-:W2:Y:S04]  /*00b0*/  LDG.E.CONSTANT R2, desc[UR6][R2.64] ;  /* 0x0000000602027981 */ /* 0x004ea8000c1e9900 */
[----:B------:R-:W2:Y:S01]  /*00c0*/  LDG.E.CONSTANT R5, desc[UR6][R4.64] ;  /* 0x0000000604057981 */ /* 0x000ea2000c1e9900 */
[----:B-1----:R-:W-:-:S04]  /*00d0*/  IMAD.WIDE.U32 R6, R9, 0x4, R6 ;  /* 0x0000000409067825 */ /* 0x002fc800078e0006 */
[----:B--2---:R-:W-:-:S05]  /*00e0*/  FFMA R9, R2, R5, R2 ;  /* 0x0000000502097223 */ /* 0x004fca0000000002 */
[----:B------:R-:W-:Y:S01]  /*00f0*/  STG.E desc[UR6][R6.64], R9 ;  /* 0x0000000906007986 */ /* 0x000fe2000c101906 */
[----:B------:R-:W-:Y:S05]  /*0100*/  EXIT ;  /* 0x000000000000794d */ /* 0x000fea0003800000 */
.L_x_0:
[----:B------:R-:W-:-:S00]  /*0110*/  BRA `(.L_x_0) ;  /* 0xfffffffc00fc7947 */ /* 0x000fc0000383ffff */
[----:B------:R-:W-:-:S00]  /*0120*/  NOP ;  /* 0x0000000000007918 */ /* 0x000fc00000000000 */
        /* <DEDUP_REMOVED lines=13> */
.L_x_13:


//--------------------- .text.default_function_kernel_2 --------------------------
	.section	.text.default_function_kernel_2,"ax",@progbits
	.align	128
        .global         default_function_kernel_2
        .type           default_function_kernel_2,@function
        .size           default_function_kernel_2,(.L_x_14 - default_function_kernel_2)
        .other          default_function_kernel_2,@"STO_CUDA_ENTRY STV_DEFAULT"
default_function_kernel_2:
.text.default_function_kernel_2:
        /* <DEDUP_REMOVED lines=14> */
[----:B--2---:R-:W-:-:S05]  /*00e0*/  FFMA R9, R2, R5, -R2 ;  /* 0x0000000502097223 */ /* 0x004fca0000000802 */
[----:B------:R-:W-:Y:S01]  /*00f0*/  STG.E desc[UR6][R6.64], R9 ;  /* 0x0000000906007986 */ /* 0x000fe2000c101906 */
[----:B------:R-:W-:Y:S05]  /*0100*/  EXIT ;  /* 0x000000000000794d */ /* 0x000fea0003800000 */
.L_x_1:
        /* <DEDUP_REMOVED lines=15> */
.L_x_14:


//--------------------- .text.default_function_kernel_1 --------------------------
	.section	.text.default_function_kernel_1,"ax",@progbits
	.align	128
        .global         default_function_kernel_1
        .type           default_function_kernel_1,@function
        .size           default_function_kernel_1,(.L_x_15 - default_function_kernel_1)
        .other          default_function_kernel_1,@"STO_CUDA_ENTRY STV_DEFAULT"
default_function_kernel_1:
.text.default_function_kernel_1:
[----:B------:R-:W-:Y:S01]  /*0000*/  LDC R1, c[0x0][0x37c] ;  /* 0x0000df00ff017b82 */ /* 0x000fe20000000800 */
[----:B------:R-:W0:Y:S07]  /*0010*/  S2R R49, SR_TID.X ;  /* 0x0000000000317919 */ /* 0x000e2e0000002100 */
[----:B------:R-:W0:Y:S01]  /*0020*/  LDC.64 R2, c[0x0][0x388] ;  /* 0x0000e200ff027b82 */ /* 0x000e220000000a00 */
[----:B------:R-:W-:Y:S01]  /*0030*/  UMOV UR4, 0x400 ;  /* 0x0000040000047882 */ /* 0x000fe20000000000 */
[----:B------:R-:W-:Y:S01]  /*0040*/  HFMA2 R0, -RZ, RZ, 0, 0 ;  /* 0x00000000ff007431 */ /* 0x000fe200000001ff */
[----:B------:R-:W-:Y:S01]  /*0050*/  UIADD3 UR6, UPT, UPT, UR4, 0x100, URZ ;  /* 0x0000010004067890 */ /* 0x000fe2000fffe0ff */
[----:B------:R-:W-:Y:S01]  /*0060*/  HFMA2 R45, -RZ, RZ, 0, 0 ;  /* 0x00000000ff2d7431 */ /* 0x000fe200000001ff */
[----:B------:R-:W-:-:S02]  /*0070*/  CS2R R18, SRZ ;  /* 0x0000000000127805 */ /* 0x000fc4000001ff00 */
[----:B------:R-:W-:Y:S02]  /*0080*/  CS2R R26, SRZ ;  /* 0x00000000001a7805 */ /* 0x000fe4000001ff00 */
[----:B------:R-:W-:Y:S01]  /*0090*/  CS2R R20, SRZ ;  /* 0x0000000000147805 */ /* 0x000fe2000001ff00 */
[----:B------:R-:W1:Y:S01]  /*00a0*/  LDC.64 R4, c[0x0][0x390] ;  /* 0x0000e400ff047b82 */ /* 0x000e620000000a00 */
[----:B------:R-:W-:Y:S02]  /*00b0*/  CS2R R28, SRZ ;  /* 0x00000000001c7805 */ /* 0x000fe4000001ff00 */
[----:B------:R-:W-:Y:S02]  /*00c0*/  CS2R R30, SRZ ;  /* 0x00000000001e7805 */ /* 0x000fe4000001ff00 */
[----:B------:R-:W-:Y:S02]  /*00d0*/  CS2R R24, SRZ ;  /* 0x0000000000187805 */ /* 0x000fe4000001ff00 */
[----:B------:R-:W-:-:S02]  /*00e0*/  CS2R R32, SRZ ;  /* 0x0000000000207805 */ /* 0x000fc4000001ff00 */
[----:B------:R-:W-:Y:S02]  /*00f0*/  CS2R R34, SRZ ;  /* 0x0000000000227805 */ /* 0x000fe4000001ff00 */
[----:B------:R-:W-:Y:S02]  /*0100*/  CS2R R36, SRZ ;  /* 0x0000000000247805 */ /* 0x000fe4000001ff00 */
[----:B------:R-:W-:Y:S01]  /*0110*/  MOV R43, RZ ;  /* 0x000000ff002b7202 */ /* 0x000fe20000000f00 */
[----:B------:R-:W2:Y:S01]  /*0120*/  S2UR UR7, SR_CgaCtaId ;  /* 0x00000000000779c3 */ /* 0x000ea20000008800 */
[----:B------:R-:W-:Y:S02]  /*0130*/  CS2R R40, SRZ ;  /* 0x0000000000287805 */ /* 0x000fe4000001ff00 */
[----:B------:R-:W-:Y:S02]  /*0140*/  CS2R R38, SRZ ;  /* 0x0000000000267805 */ /* 0x000fe4000001ff00 */
[----:B------:R-:W-:-:S02]  /*0150*/  MOV R47, RZ ;  /* 0x000000ff002f7202 */ /* 0x000fc40000000f00 */
[----:B------:R-:W-:Y:S02]  /*0160*/  CS2R R14, SRZ ;  /* 0x00000000000e7805 */ /* 0x000fe4000001ff00 */
[----:B------:R-:W-:Y:S02]  /*0170*/  CS2R R16, SRZ ;  /* 0x0000000000107805 */ /* 0x000fe4000001ff00 */
[----:B------:R-:W-:Y:S01]  /*0180*/  CS2R R22, SRZ ;  /* 0x0000000000167805 */ /* 0x000fe2000001ff00 */
[----:B------:R-:W3:Y:S01]  /*0190*/  LDCU.64 UR8, c[0x0][0x358] ;  /* 0x00006b00ff0877ac */ /* 0x000ee20008000a00 */
[----:B0-----:R-:W-:-:S04]  /*01a0*/  IMAD.WIDE.U32 R2, R49, 0x14, R2 ;  /* 0x0000001431027825 */ /* 0x001fc800078e0002 */
[C---:B-1----:R-:W-:Y:S01]  /*01b0*/  IMAD.WIDE.U32 R4, R49.reuse, 0x14, R4 ;  /* 0x0000001431047825 */ /* 0x042fe200078e0004 */
[----:B------:R-:W-:Y:S01]  /*01c0*/  IADD3 R2, P0, PT, R2, 0x280, RZ ;  /* 0x0000028002027810 */ /* 0x000fe20007f1e0ff */
[----:B--2---:R-:W-:Y:S01]  /*01d0*/  ULEA UR5, UR7, UR4, 0x18 ;  /* 0x0000000407057291 */ /* 0x004fe2000f8ec0ff */
[----:B------:R-:W-:Y:S01]  /*01e0*/  IADD3 R12, P1, PT, R4, 0x50, RZ ;  /* 0x00000050040c7810 */ /* 0x000fe20007f3e0ff */
[----:B------:R-:W-:Y:S01]  /*01f0*/  ULEA UR6, UR7, UR6, 0x18 ;  /* 0x0000000607067291 */ /* 0x000fe2000f8ec0ff */
[----:B------:R-:W-:Y:S01]  /*0200*/  IADD3.X R3, PT, PT, RZ, R3, RZ, P0, !PT ;  /* 0x00000003ff037210 */ /* 0x000fe200007fe4ff */
[----:B------:R-:W-:Y:S01]  /*0210*/  UMOV UR4, URZ ;  /* 0x000000ff00047c82 */ /* 0x000fe20008000000 */
[----:B------:R-:W-:Y:S02]  /*0220*/  IADD3.X R13, PT, PT, RZ, R5, RZ, P1, !PT ;  /* 0x00000005ff0d7210 */ /* 0x000fe40000ffe4ff */
[C---:B------:R-:W-:Y:S02]  /*0230*/  LEA R44, R49.reuse, UR5, 0x2 ;  /* 0x00000005312c7c11 */ /* 0x040fe4000f8e10ff */
[----:B---3--:R-:W-:-:S07]  /*0240*/  LEA R42, R49, UR6, 0x2 ;  /* 0x00000006312a7c11 */ /* 0x008fce000f8e10ff */
.L_x_2:
[----:B------:R-:W2:Y:S04]  /*0250*/  LDG.E.CONSTANT R54, desc[UR8][R2.64+-0x280] ;  /* 0xfffd800802367981 */ /* 0x000ea8000c1e9900 */
[----:B------:R-:W3:Y:S04]  /*0260*/  LDG.E.CONSTANT R52, desc[UR8][R2.64+-0x208] ;  /* 0xfffdf80802347981 */ /* 0x000ee8000c1e9900 */
[----:B------:R-:W4:Y:S04]  /*0270*/  LDG.E.CONSTANT R4, desc[UR8][R2.64+-0x140] ;  /* 0xfffec00802047981 */ /* 0x000f28000c1e9900 */
[----:B------:R-:W5:Y:S04]  /*0280*/  LDG.E.CONSTANT R48, desc[UR8][R2.64+-0x190] ;  /* 0xfffe700802307981 */ /* 0x000f68000c1e9900 */
[----:B------:R-:W4:Y:S04]  /*0290*/  LDG.E.CONSTANT R55, desc[UR8][R2.64+-0x258] ;  /* 0xfffda80802377981 */ /* 0x000f28000c1e9900 */
        /* <DEDUP_REMOVED lines=11> */
[----:B------:R-:W4:Y:S01]  /*0350*/  LDG.E.CONSTANT R53, desc[UR8][R2.64] ;  /* 0x0000000802357981 */ /* 0x000f22000c1e9900 */
[----:B------:R-:W-:Y:S01]  /*0360*/  BAR.SYNC.DEFER_BLOCKING 0x0 ;  /* 0x0000000000007b1d */ /* 0x000fe20000010000 */
[----:B--2---:R-:W-:-:S05]  /*0370*/  FMUL.RZ R54, R54, 0.15915493667125701904 ;  /* 0x3e22f98336367820 */ /* 0x004fca000040c000 */
[----:B------:R0:W1:Y:S01]  /*0380*/  MUFU.COS R56, R54 ;  /* 0x0000003600387308 */ /* 0x0000620000000000 */
[----:B---3--:R-:W-:-:S07]  /*0390*/  FMUL.RZ R52, R52, 0.15915493667125701904 ;  /* 0x3e22f98334347820 */ /* 0x008fce000040c000 */
[----:B------:R2:W3:Y:S01]  /*03a0*/  MUFU.COS R59, R52 ;  /* 0x00000034003b7308 */ /* 0x0004e20000000000 */
[----:B-----5:R-:W-:Y:S01]  /*03b0*/  FMUL.RZ R48, R48, 0.15915493667125701904 ;  /* 0x3e22f98330307820 */ /* 0x020fe2000040c000 */
[----:B0-----:R-:W5:Y:S01]  /*03c0*/  LDG.E.CONSTANT R54, desc[UR8][R2.64+0x28] ;  /* 0x0000280802367981 */ /* 0x001f62000c1e9900 */
[----:B----4-:R-:W-:Y:S01]  /*03d0*/  FMUL.RZ R58, R55, 0.15915493667125701904 ;  /* 0x3e22f983373a7820 */ /* 0x010fe2000040c000 */
[----:B--2---:R-:W-:Y:S01]  /*03e0*/  FMUL.RZ R52, R4, 0.15915493667125701904 ;  /* 0x3e22f98304347820 */ /* 0x004fe2000040c000 */
[----:B------:R-:W-:-:S03]  /*03f0*/  FMUL.RZ R57, R57, 0.15915493667125701904 ;  /* 0x3e22f98339397820 */ /* 0x000fc6000040c000 */
[----:B------:R0:W-:Y:S01]  /*0400*/  MUFU.COS R55, R48 ;  /* 0x0000003000377308 */ /* 0x0001e20000000000 */
[----:B------:R-:W-:Y:S01]  /*0410*/  FMUL.RZ R9, R9, 0.15915493667125701904 ;  /* 0x3e22f98309097820 */ /* 0x000fe2000040c000 */
[----:B------:R-:W-:Y:S01]  /*0420*/  FMUL.RZ R11, R11, 0.15915493667125701904 ;  /* 0x3e22f9830b0b7820 */ /* 0x000fe2000040c000 */
[----:B-1----:R-:W-:Y:S05]  /*0430*/  STS [R44], R56 ;  /* 0x000000382c007388 */ /* 0x002fea0000000800 */
[----:B------:R-:W1:Y:S01]  /*0440*/  MUFU.COS R52, R52 ;  /* 0x0000003400347308 */ /* 0x000e620000000000 */
[----:B------:R-:W-:Y:S01]  /*0450*/  FMUL.RZ R6, R6, 0.15915493667125701904 ;  /* 0x3e22f98306067820 */ /* 0x000fe2000040c000 */
[----:B---3--:R2:W-:Y:S01]  /*0460*/  STS [R44+0x18], R59 ;  /* 0x0000183b2c007388 */ /* 0x0085e20000000800 */
[----:B0-----:R-:W-:-:S03]  /*0470*/  FMUL.RZ R48, R5, 0.15915493667125701904 ;  /* 0x3e22f98305307820 */ /* 0x001fc6000040c000 */
[----:B------:R-:W3:Y:S02]  /*0480*/  LDG.E.CONSTANT R4, desc[UR8][R2.64+0x50] ;  /* 0x0000500802047981 */ /* 0x000ee4000c1e9900 */
[----:B------:R-:W-:Y:S08]  /*0490*/  MUFU.COS R61, R57 ;  /* 0x00000039003d7308 */ /* 0x000ff00000000000 */
[----:B------:R-:W0:Y:S08]  /*04a0*/  MUFU.COS R58, R58 ;  /* 0x0000003a003a7308 */ /* 0x000e300000000000 */
[----:B------:R-:W-:Y:S08]  /*04b0*/  MUFU.COS R9, R9 ;  /* 0x0000000900097308 */ /* 0x000ff00000000000 */
[----:B------:R-:W-:Y:S01]  /*04c0*/  MUFU.COS R11, R11 ;  /* 0x0000000b000b7308 */ /* 0x000fe20000000000 */
[----:B-1----:R1:W-:Y:S01]  /*04d0*/  STS [R44+0x40], R52 ;  /* 0x000040342c007388 */ /* 0x0023e20000000800 */
[----:B--2---:R-:W-:Y:S01]  /*04e0*/  FMUL.RZ R59, R8, 0.15915493667125701904 ;  /* 0x3e22f983083b7820 */ /* 0x004fe2000040c000 */
[----:B------:R-:W-:-:S02]  /*04f0*/  FMUL.RZ R60, R10, 0.15915493667125701904 ;  /* 0x3e22f9830a3c7820 */ /* 0x000fc4000040c000 */
[----:B------:R2:W-:Y:S03]  /*0500*/  STS [R44+0x30], R55 ;  /* 0x000030372c007388 */ /* 0x0005e60000000800 */
[----:B------:R-:W4:Y:S01]  /*0510*/  MUFU.COS R57, R6 ;  /* 0x0000000600397308 */ /* 0x000f220000000000 */
[----:B------:R-:W3:Y:S07]  /*0520*/  LDG.E.CONSTANT R5, desc[UR8][R2.64+0x78] ;  /* 0x0000780802057981 */ /* 0x000eee000c1e9900 */
[----:B------:R-:W4:Y:S01]  /*0530*/  MUFU.COS R56, R48 ;  /* 0x0000003000387308 */ /* 0x000f220000000000 */
[----:B-1----:R-:W-:Y:S01]  /*0540*/  FMUL.RZ R52, R50, 0.15915493667125701904 ;  /* 0x3e22f98332347820 */ /* 0x002fe2000040c000 */
[----:B0-----:R0:W-:Y:S01]  /*0550*/  STS [R44+0x8], R58 ;  /* 0x0000083a2c007388 */ /* 0x0011e20000000800 */
[----:B--2---:R-:W-:-:S03]  /*0560*/  FMUL.RZ R55, R51, 0.15915493667125701904 ;  /* 0x3e22f98333377820 */ /* 0x004fc6000040c000 */
[----:B------:R1:W-:Y:S04]  /*0570*/  STS [R44+0x10], R61 ;  /* 0x0000103d2c007388 */ /* 0x0003e80000000800 */
[----:B----4-:R2:W-:Y:S01]  /*0580*/  STS [R44+0x38], R57 ;  /* 0x000038392c007388 */ /* 0x0105e20000000800 */
[----:B0-----:R-:W-:-:S03]  /*0590*/  FMUL.RZ R58, R46, 0.15915493667125701904 ;  /* 0x3e22f9832e3a7820 */ /* 0x001fc6000040c000 */
[----:B------:R-:W-:Y:S01]  /*05a0*/  STS [R44+0x20], R9 ;  /* 0x000020092c007388 */ /* 0x000fe20000000800 */
[----:B-1----:R-:W-:-:S03]  /*05b0*/  FMUL.RZ R61, R7, 0.15915493667125701904 ;  /* 0x3e22f983073d7820 */ /* 0x002fc6000040c000 */
[----:B------:R0:W-:Y:S01]  /*05c0*/  STS [R44+0x48], R56 ;  /* 0x000048382c007388 */ /* 0x0001e20000000800 */
[----:B--2---:R-:W-:-:S03]  /*05d0*/  FMUL.RZ R57, R53, 0.15915493667125701904 ;  /* 0x3e22f98335397820 */ /* 0x004fc6000040c000 */
[----:B------:R1:W-:Y:S04]  /*05e0*/  STS [R44+0x28], R11 ;  /* 0x0000280b2c007388 */ /* 0x0003e80000000800 */
[----:B------:R-:W2:Y:S01]  /*05f0*/  LDG.E.CONSTANT R6, desc[UR8][R2.64+0xa0] ;  /* 0x0000a00802067981 */ /* 0x000ea2000c1e9900 */
[----:B0-----:R0:W-:Y:S03]  /*0600*/  MUFU.COS R56, R52 ;  /* 0x0000003400387308 */ /* 0x0011e60000000000 */
[----:B------:R-:W4:Y:S04]  /*0610*/  LDG.E.CONSTANT R7, desc[UR8][R2.64+0xc8] ;  /* 0x0000c80802077981 */ /* 0x000f28000c1e9900 */
[----:B------:R-:W4:Y:S04]  /*0620*/  LDG.E.CONSTANT R8, desc[UR8][R2.64+0xf0] ;  /* 0x0000f00802087981 */ /* 0x000f28000c1e9900 */
[----:B------:R-:W4:Y:S04]  /*0630*/  LDG.E.CONSTANT R9, desc[UR8][R2.64+0x118] ;  /* 0x0001180802097981 */ /* 0x000f28000c1e9900 */
[----:B------:R-:W4:Y:S04]  /*0640*/  LDG.E.CONSTANT R10, desc[UR8][R2.64+0x140] ;  /* 0x00014008020a7981 */ /* 0x000f28000c1e9900 */
[----:B-1----:R-:W4:Y:S04]  /*0650*/  LDG.E.CONSTANT R11, desc[UR8][R2.64+0x168] ;  /* 0x00016808020b7981 */ /* 0x002f28000c1e9900 */
[----:B------:R-:W4:Y:S04]  /*0660*/  LDG.E.CONSTANT R46, desc[UR8][R2.64+0x190] ;  /* 0x00019008022e7981 */ /* 0x000f28000c1e9900 */
[----:B------:R-:W4:Y:S04]  /*0670*/  LDG.E.CONSTANT R48, desc[UR8][R2.64+0x1b8] ;  /* 0x0001b80802307981 */ /* 0x000f28000c1e9900 */
[----:B------:R-:W4:Y:S04]  /*0680*/  LDG.E.CONSTANT R50, desc[UR8][R2.64+0x1e0] ;  /* 0x0001e00802327981 */ /* 0x000f28000c1e9900 */
[----:B------:R-:W4:Y:S04]  /*0690*/  LDG.E.CONSTANT R51, desc[UR8][R2.64+0x208] ;  /* 0x0002080802337981 */ /* 0x000f28000c1e9900 */
[----:B0-----:R-:W4:Y:S04]  /*06a0*/  LDG.E.CONSTANT R52, desc[UR8][R2.64+0x230] ;  /* 0x0002300802347981 */ /* 0x001f28000c1e9900 */
[----:B------:R-:W4:Y:S01]  /*06b0*/  LDG.E.CONSTANT R53, desc[UR8][R2.64+0x258] ;  /* 0x0002580802357981 */ /* 0x000f22000c1e9900 */
[----:B------:R-:W0:Y:S08]  /*06c0*/  MUFU.COS R61, R61 ;  /* 0x0000003d003d7308 */ /* 0x000e300000000000 */
[----:B------:R-:W1:Y:S08]  /*06d0*/  MUFU.COS R59, R59 ;  /* 0x0000003b003b7308 */ /* 0x000e700000000000 */
[----:B------:R-:W1:Y:S08]  /*06e0*/  MUFU.COS R55, R55 ;  /* 0x0000003700377308 */ /* 0x000e700000000000 */
[----:B------:R-:W1:Y:S01]  /*06f0*/  MUFU.COS R57, R57 ;  /* 0x0000003900397308 */ /* 0x000e620000000000 */
[----:B0-----:R0:W-:Y:S04]  /*0700*/  STS [R44+0x50], R61 ;  /* 0x0000503d2c007388 */ /* 0x0011e80000000800 */
[----:B-1----:R1:W-:Y:S04]  /*0710*/  STS [R44+0x58], R59 ;  /* 0x0000583b2c007388 */ /* 0x0023e80000000800 */
[----:B------:R1:W-:Y:S04]  /*0720*/  STS [R44+0x78], R55 ;  /* 0x000078372c007388 */ /* 0x0003e80000000800 */
[----:B0-----:R-:W4:Y:S04]  /*0730*/  LDG.E.CONSTANT R61, desc[UR8][R12.64+-0x50] ;  /* 0xffffb0080c3d7981 */ /* 0x001f28000c1e9900 */
[----:B------:R0:W-:Y:S04]  /*0740*/  STS [R44+0x80], R57 ;  /* 0x000080392c007388 */ /* 0x0001e80000000800 */
[----:B-1----:R-:W4:Y:S04]  /*0750*/  LDG.E.CONSTANT R59, desc[UR8][R12.64+-0x28] ;  /* 0xffffd8080c3b7981 */ /* 0x002f28000c1e9900 */
[----:B------:R-:W4:Y:S04]  /*0760*/  LDG.E.CONSTANT R55, desc[UR8][R12.64+0x28] ;  /* 0x000028080c377981 */ /* 0x000f28000c1e9900 */
[----:B0-----:R-:W4:Y:S01]  /*0770*/  LDG.E.CONSTANT R57, desc[UR8][R12.64] ;  /* 0x000000080c397981 */ /* 0x001f22000c1e9900 */
[----:B------:R-:W0:Y:S08]  /*0780*/  MUFU.COS R60, R60 ;  /* 0x0000003c003c7308 */ /* 0x000e300000000000 */
[----:B------:R-:W1:Y:S01]  /*0790*/  MUFU.COS R58, R58 ;  /* 0x0000003a003a7308 */ /* 0x000e620000000000 */
[----:B------:R-:W-:Y:S04]  /*07a0*/  STS [R44+0x70], R56 ;  /* 0x000070382c007388 */ /* 0x000fe80000000800 */
[----:B0-----:R-:W-:Y:S04]  /*07b0*/  STS [R44+0x60], R60 ;  /* 0x0000603c2c007388 */ /* 0x001fe80000000800 */
[----:B-1----:R-:W-:Y:S01]  /*07c0*/  STS [R44+0x68], R58 ;  /* 0x0000683a2c007388 */ /* 0x002fe20000000800 */
[----:B-----5:R-:W-:-:S06]  /*07d0*/  FMUL.RZ R54, R54, 0.15915493667125701904 ;  /* 0x3e22f98336367820 */ /* 0x020fcc000040c000 */
[----:B------:R-:W0:Y:S01]  /*07e0*/  MUFU.COS R54, R54 ;  /* 0x0000003600367308 */ /* 0x000e220000000000 */
[----:B---3--:R-:W-:-:S07]  /*07f0*/  FMUL.RZ R4, R4, 0.15915493667125701904 ;  /* 0x3e22f98304047820 */ /* 0x008fce000040c000 */
[----:B------:R-:W1:Y:S01]  /*0800*/  MUFU.COS R4, R4 ;  /* 0x0000000400047308 */ /* 0x000e620000000000 */
[----:B0-----:R-:W-:Y:S01]  /*0810*/  STS [R44+0x88], R54 ;  /* 0x000088362c007388 */ /* 0x001fe20000000800 */
[----:B------:R-:W-:-:S06]  /*0820*/  FMUL.RZ R5, R5, 0.15915493667125701904 ;  /* 0x3e22f98305057820 */ /* 0x000fcc000040c000 */
[----:B------:R-:W0:Y:S01]  /*0830*/  MUFU.COS R5, R5 ;  /* 0x0000000500057308 */ /* 0x000e220000000000 */
[----:B-1----:R-:W-:Y:S01]  /*0840*/  STS [R44+0x90], R4 ;  /* 0x000090042c007388 */ /* 0x002fe20000000800 */
[----:B--2---:R-:W-:Y:S01]  /*0850*/  FMUL.RZ R6, R6, 0.15915493667125701904 ;  /* 0x3e22f98306067820 */ /* 0x004fe2000040c000 */
[----:B----4-:R-:W-:Y:S01]  /*0860*/  FMUL.RZ R7, R7, 0.15915493667125701904 ;  /* 0x3e22f98307077820 */ /* 0x010fe2000040c000 */
[----:B------:R-:W-:Y:S01]  /*0870*/  FMUL.RZ R8, R8, 0.15915493667125701904 ;  /* 0x3e22f98308087820 */ /* 0x000fe2000040c000 */
        /* <DEDUP_REMOVED lines=9> */
[----:B------:R-:W1:Y:S08]  /*0910*/  MUFU.COS R6, R6 ;  /* 0x0000000600067308 */ /* 0x000e700000000000 */
[----:B------:R-:W2:Y:S08]  /*0920*/  MUFU.COS R7, R7 ;  /* 0x0000000700077308 */ /* 0x000eb00000000000 */
[----:B------:R-:W3:Y:S08]  /*0930*/  MUFU.COS R8, R8 ;  /* 0x0000000800087308 */ /* 0x000ef00000000000 */
[----:B------:R-:W4:Y:S08]  /*0940*/  MUFU.COS R9, R9 ;  /* 0x0000000900097308 */ /* 0x000f300000000000 */
[----:B------:R-:W5:Y:S08]  /*0950*/  MUFU.COS R10, R10 ;  /* 0x0000000a000a7308 */ /* 0x000f700000000000 */
[----:B------:R-:W5:Y:S08]  /*0960*/  MUFU.COS R11, R11 ;  /* 0x0000000b000b7308 */ /* 0x000f700000000000 */
[----:B------:R-:W5:Y:S08]  /*0970*/  MUFU.COS R46, R46 ;  /* 0x0000002e002e7308 */ /* 0x000f700000000000 */
[----:B------:R-:W5:Y:S08]  /*0980*/  MUFU.COS R48, R48 ;  /* 0x0000003000307308 */ /* 0x000f700000000000 */
[----:B------:R-:W5:Y:S08]  /*0990*/  MUFU.COS R50, R50 ;  /* 0x0000003200327308 */ /* 0x000f700000000000 */
[----:B------:R-:W5:Y:S08]  /*09a0*/  MUFU.COS R51, R51 ;  /* 0x0000003300337308 */ /* 0x000f700000000000 */
[----:B------:R-:W5:Y:S08]  /*09b0*/  MUFU.COS R52, R52 ;  /* 0x0000003400347308 */ /* 0x000f700000000000 */
[----:B------:R-:W5:Y:S01]  /*09c0*/  MUFU.COS R53, R53 ;  /* 0x0000003500357308 */ /* 0x000f620000000000 */
[----:B0-----:R-:W-:Y:S04]  /*09d0*/  STS [R44+0x98], R5 ;  /* 0x000098052c007388 */ /* 0x001fe80000000800 */
[----:B-1----:R-:W-:Y:S04]  /*09e0*/  STS [R44+0xa0], R6 ;  /* 0x0000a0062c007388 */ /* 0x002fe80000000800 */
[----:B--2---:R-:W-:Y:S04]  /*09f0*/  STS [R44+0xa8], R7 ;  /* 0x0000a8072c007388 */ /* 0x004fe80000000800 */
[----:B---3--:R-:W-:Y:S04]  /*0a00*/  STS [R44+0xb0], R8 ;  /* 0x0000b0082c007388 */ /* 0x008fe80000000800 */
[----:B----4-:R-:W-:Y:S04]  /*0a10*/  STS [R44+0xb8], R9 ;  /* 0x0000b8092c007388 */ /* 0x010fe80000000800 */
[----:B-----5:R-:W-:Y:S04]  /*0a20*/  STS [R44+0xc0], R10 ;  /* 0x0000c00a2c007388 */ /* 0x020fe80000000800 */
[----:B------:R-:W-:Y:S04]  /*0a30*/  STS [R44+0xc8], R11 ;  /* 0x0000c80b2c007388 */ /* 0x000fe80000000800 */
[----:B------:R-:W-:Y:S04]  /*0a40*/  STS [R44+0xd0], R46 ;  /* 0x0000d02e2c007388 */ /* 0x000fe80000000800 */
[----:B------:R-:W-:Y:S04]  /*0a50*/  STS [R44+0xd8], R48 ;  /* 0x0000d8302c007388 */ /* 0x000fe80000000800 */
[----:B------:R-:W-:Y:S04]  /*0a60*/  STS [R44+0xe0], R50 ;  /* 0x0000e0322c007388 */ /* 0x000fe80000000800 */
[----:B------:R-:W-:Y:S04]  /*0a70*/  STS [R44+0xe8], R51 ;  /* 0x0000e8332c007388 */ /* 0x000fe80000000800 */
[----:B------:R-:W-:Y:S04]  /*0a80*/  STS [R44+0xf0], R52 ;  /* 0x0000f0342c007388 */ /* 0x000fe80000000800 */
[----:B------:R-:W-:Y:S04]  /*0a90*/  STS [R44+0xf8], R53 ;  /* 0x0000f8352c007388 */ /* 0x000fe80000000800 */
[----:B------:R-:W-:Y:S04]  /*0aa0*/  STS [R42], R61 ;  /* 0x0000003d2a007388 */ /* 0x000fe80000000800 */
[----:B------:R-:W-:Y:S04]  /*0ab0*/  STS [R42+0x8], R59 ;  /* 0x0000083b2a007388 */ /* 0x000fe80000000800 */
[----:B------:R-:W-:Y:S04]  /*0ac0*/  STS [R42+0x10], R57 ;  /* 0x000010392a007388 */ /* 0x000fe80000000800 */
[----:B------:R-:W-:Y:S01]  /*0ad0*/  STS [R42+0x18], R55 ;  /* 0x000018372a007388 */ /* 0x000fe20000000800 */
[----:B------:R-:W-:Y:S06]  /*0ae0*/  BAR.SYNC.DEFER_BLOCKING 0x0 ;  /* 0x0000000000007b1d */ /* 0x000fec0000010000 */
[----:B------:R-:W-:Y:S04]  /*0af0*/  LDS R8, [R44] ;  /* 0x000000002c087984 */ /* 0x000fe80000000800 */
[----:B------:R-:W0:Y:S04]  /*0b00*/  LDS.128 R4, [UR5+0x100] ;  /* 0x00010005ff047984 */ /* 0x000e280008000c00 */
[----:B------:R-:W1:Y:S04]  /*0b10*/  LDS R9, [R44+0x8] ;  /* 0x000008002c097984 */ /* 0x000e680000000800 */
[----:B------:R-:W2:Y:S04]  /*0b20*/  LDS R10, [R44+0x10] ;  /* 0x000010002c0a7984 */ /* 0x000ea80000000800 */
[----:B------:R-:W3:Y:S04]  /*0b30*/  LDS R56, [R44+0x18] ;  /* 0x000018002c387984 */ /* 0x000ee80000000800 */
[----:B------:R-:W4:Y:S04]  /*0b40*/  LDS R11, [R44+0x20] ;  /* 0x000020002c0b7984 */ /* 0x000f280000000800 */
[----:B------:R-:W5:Y:S04]  /*0b50*/  LDS R61, [R44+0x28] ;  /* 0x000028002c3d7984 */ /* 0x000f680000000800 */
[----:B------:R-:W5:Y:S04]  /*0b60*/  LDS R59, [R44+0x30] ;  /* 0x000030002c3b7984 */ /* 0x000f680000000800 */
[----:B------:R-:W5:Y:S04]  /*0b70*/  LDS R46, [R44+0x38] ;  /* 0x000038002c2e7984 */ /* 0x000f680000000800 */
[----:B------:R-:W5:Y:S04]  /*0b80*/  LDS R48, [R44+0x40] ;  /* 0x000040002c307984 */ /* 0x000f680000000800 */
[----:B------:R-:W5:Y:S01]  /*0b90*/  LDS R54, [R44+0x48] ;  /* 0x000048002c367984 */ /* 0x000f620000000800 */
[----:B0-----:R-:W-:-:S03]  /*0ba0*/  FFMA R39, R8, R4, R39 ;  /* 0x0000000408277223 */ /* 0x001fc60000000027 */
[----:B------:R-:W0:Y:S01]  /*0bb0*/  LDS R50, [R44+0x50] ;  /* 0x000050002c327984 */ /* 0x000e220000000800 */
[----:B-1----:R-:W-:-:S03]  /*0bc0*/  FFMA R47, R4, R9, R47 ;  /* 0x00000009042f7223 */ /* 0x002fc6000000002f */
[----:B------:R-:W1:Y:S01]  /*0bd0*/  LDS R52, [R44+0x58] ;  /* 0x000058002c347984 */ /* 0x000e620000000800 */
[----:B--2---:R-:W-:-:S03]  /*0be0*/  FFMA R21, R4, R10, R21 ;  /* 0x0000000a04157223 */ /* 0x004fc60000000015 */
[----:B------:R-:W2:Y:S01]  /*0bf0*/  LDS R53, [R44+0x60] ;  /* 0x000060002c357984 */ /* 0x000ea20000000800 */
[----:B---3--:R-:W-:-:S03]  /*0c00*/  FFMA R33, R4, R56, R33 ;  /* 0x0000003804217223 */ /* 0x008fc60000000021 */
[----:B------:R-:W3:Y:S01]  /*0c10*/  LDS R55, [R44+0x68] ;  /* 0x000068002c377984 */ /* 0x000ee20000000800 */
[----:B----4-:R-:W-:-:S03]  /*0c20*/  FFMA R22, R11, R5, R22 ;  /* 0x000000050b167223 */ /* 0x010fc60000000016 */
[----:B------:R-:W4:Y:S04]  /*0c30*/  LDS R57, [R44+0x70] ;  /* 0x000070002c397984 */ /* 0x000f280000000800 */
[----:B------:R-:W4:Y:S04]  /*0c40*/  LDS R51, [R44+0x78] ;  /* 0x000078002c337984 */ /* 0x000f280000000800 */
[----:B------:R-:W-:Y:S04]  /*0c50*/  LDS R4, [R44+0x80] ;  /* 0x000080002c047984 */ /* 0x000fe80000000800 */
[----:B------:R-:W4:Y:S01]  /*0c60*/  LDS.128 R8, [UR5+0x110] ;  /* 0x00011005ff087984 */ /* 0x000f220008000c00 */
[-C--:B-----5:R-:W-:Y:S01]  /*0c70*/  FFMA R38, R61, R5.reuse, R38 ;  /* 0x000000053d267223 */ /* 0x0a0fe20000000026 */
[-C--:B------:R-:W-:Y:S01]  /*0c80*/  FFMA R32, R59, R5.reuse, R32 ;  /* 0x000000053b207223 */ /* 0x080fe20000000020 */
[----:B------:R-:W-:Y:S01]  /*0c90*/  FFMA R24, R46, R5, R24 ;  /* 0x000000052e187223 */ /* 0x000fe20000000018 */
[-C--:B------:R-:W-:Y:S01]  /*0ca0*/  FFMA R23, R48, R6.reuse, R23 ;  /* 0x0000000630177223 */ /* 0x080fe20000000017 */
[----:B------:R-:W5:Y:S01]  /*0cb0*/  LDS R5, [R44+0x88] ;  /* 0x000088002c057984 */ /* 0x000f620000000800 */
[----:B------:R-:W-:-:S03]  /*0cc0*/  FFMA R45, R54, R6, R45 ;  /* 0x00000006362d7223 */ /* 0x000fc6000000002d */
[----:B------:R-:W5:Y:S01]  /*0cd0*/  LDS R46, [R44+0x90] ;  /* 0x000090002c2e7984 */ /* 0x000f620000000800 */
[----:B0-----:R-:W-:-:S03]  /*0ce0*/  FFMA R25, R50, R6, R25 ;  /* 0x0000000632197223 */ /* 0x001fc60000000019 */
[----:B------:R-:W0:Y:S01]  /*0cf0*/  LDS R48, [R44+0x98] ;  /* 0x000098002c307984 */ /* 0x000e220000000800 */
[----:B-1----:R-:W-:-:S03]  /*0d00*/  FFMA R31, R52, R6, R31 ;  /* 0x00000006341f7223 */ /* 0x002fc6000000001f */
[----:B------:R-:W-:Y:S01]  /*0d10*/  LDS R59, [R44+0xb0] ;  /* 0x0000b0002c3b7984 */ /* 0x000fe20000000800 */
[----:B--2---:R-:W-:-:S03]  /*0d20*/  FFMA R16, R53, R7, R16 ;  /* 0x0000000735107223 */ /* 0x004fc60000000010 */
[----:B------:R-:W-:Y:S01]  /*0d30*/  LDS R6, [R44+0xc0] ;  /* 0x0000c0002c067984 */ /* 0x000fe20000000800 */
[----:B---3--:R-:W-:-:S03]  /*0d40*/  FFMA R40, R55, R7, R40 ;  /* 0x0000000737287223 */ /* 0x008fc60000000028 */
[----:B------:R-:W1:Y:S01]  /*0d50*/  LDS R53, [R44+0xa0] ;  /* 0x0000a0002c357984 */ /* 0x000e620000000800 */
[----:B----4-:R-:W-:-:S03]  /*0d60*/  FFMA R30, R57, R7, R30 ;  /* 0x00000007391e7223 */ /* 0x010fc6000000001e */
[----:B------:R-:W2:Y:S01]  /*0d70*/  LDS R55, [R44+0xa8] ;  /* 0x0000a8002c377984 */ /* 0x000ea20000000800 */
[----:B------:R-:W-:-:S03]  /*0d80*/  FFMA R0, R51, R7, R0 ;  /* 0x0000000733007223 */ /* 0x000fc60000000000 */
[----:B------:R-:W3:Y:S04]  /*0d90*/  LDS R57, [R44+0xb8] ;  /* 0x0000b8002c397984 */ /* 0x000ee80000000800 */
[----:B------:R-:W4:Y:S01]  /*0da0*/  LDS R54, [R44+0xc8] ;  /* 0x0000c8002c367984 */ /* 0x000f220000000800 */
[----:B------:R-:W-:-:S03]  /*0db0*/  FFMA R41, R4, R8, R41 ;  /* 0x0000000804297223 */ /* 0x000fc60000000029 */
[----:B------:R-:W4:Y:S04]  /*0dc0*/  LDS R52, [R44+0xd0] ;  /* 0x0000d0002c347984 */ /* 0x000f280000000800 */
[----:B------:R-:W4:Y:S04]  /*0dd0*/  LDS R50, [R44+0xd8] ;  /* 0x0000d8002c327984 */ /* 0x000f280000000800 */
[----:B------:R-:W4:Y:S04]  /*0de0*/  LDS R4, [R44+0xe0] ;  /* 0x0000e0002c047984 */ /* 0x000f280000000800 */
[----:B------:R-:W4:Y:S04]  /*0df0*/  LDS R7, [R44+0xe8] ;  /* 0x0000e8002c077984 */ /* 0x000f280000000800 */
[----:B------:R-:W4:Y:S04]  /*0e00*/  LDS R51, [R44+0xf0] ;  /* 0x0000f0002c337984 */ /* 0x000f280000000800 */
[----:B------:R-:W4:Y:S01]  /*0e10*/  LDS R61, [R44+0xf8] ;  /* 0x0000f8002c3d7984 */ /* 0x000f220000000800 */
[----:B------:R-:W-:-:S04]  /*0e20*/  UIADD3 UR4, UPT, UPT, UR4, 0x1, URZ ;  /* 0x0000000104047890 */ /* 0x000fc8000fffe0ff */
[----:B------:R-:W-:Y:S01]  /*0e30*/  UISETP.NE.AND UP0, UPT, UR4, 0x5, UPT ;  /* 0x000000050400788c */ /* 0x000fe2000bf05270 */
[----:B------:R-:W-:Y:S02]  /*0e40*/  IADD3 R2, P0, PT, R2, 0x4, RZ ;  /* 0x0000000402027810 */ /* 0x000fe40007f1e0ff */
[----:B------:R-:W-:Y:S01]  /*0e50*/  IADD3 R12, P1, PT, R12, 0x4, RZ ;  /* 0x000000040c0c7810 */ /* 0x000fe20007f3e0ff */
[C---:B-----5:R-:W-:Y:S01]  /*0e60*/  FFMA R19, R8.reuse, R5, R19 ;  /* 0x0000000508137223 */ /* 0x060fe20000000013 */
[C---:B------:R-:W-:Y:S01]  /*0e70*/  FFMA R37, R8.reuse, R46, R37 ;  /* 0x0000002e08257223 */ /* 0x040fe20000000025 */
[----:B0-----:R-:W-:Y:S01]  /*0e80*/  FFMA R29, R8, R48, R29 ;  /* 0x00000030081d7223 */ /* 0x001fe2000000001d */
[----:B------:R-:W-:Y:S01]  /*0e90*/  IADD3.X R3, PT, PT, RZ, R3, RZ, P0, !PT ;  /* 0x00000003ff037210 */ /* 0x000fe200007fe4ff */
[----:B-1----:R-:W-:Y:S01]  /*0ea0*/  FFMA R14, R53, R9, R14 ;  /* 0x00000009350e7223 */ /* 0x002fe2000000000e */
[----:B------:R-:W-:Y:S01]  /*0eb0*/  IADD3.X R13, PT, PT, RZ, R13, RZ, P1, !PT ;  /* 0x0000000dff0d7210 */ /* 0x000fe20000ffe4ff */
[-C--:B--2---:R-:W-:Y:S01]  /*0ec0*/  FFMA R36, R55, R9.reuse, R36 ;  /* 0x0000000937247223 */ /* 0x084fe20000000024 */
[-C--:B------:R-:W-:Y:S01]  /*0ed0*/  FFMA R28, R59, R9.reuse, R28 ;  /* 0x000000093b1c7223 */ /* 0x080fe2000000001c */
[----:B---3--:R-:W-:Y:S01]  /*0ee0*/  FFMA R20, R57, R9, R20 ;  /* 0x0000000939147223 */ /* 0x008fe20000000014 */
[-C--:B------:R-:W-:Y:S01]  /*0ef0*/  FFMA R17, R6, R10.reuse, R17 ;  /* 0x0000000a06117223 */ /* 0x080fe20000000011 */
[-C--:B----4-:R-:W-:Y:S01]  /*0f00*/  FFMA R43, R54, R10.reuse, R43 ;  /* 0x0000000a362b7223 */ /* 0x090fe2000000002b */
[-C--:B------:R-:W-:Y:S01]  /*0f10*/  FFMA R35, R52, R10.reuse, R35 ;  /* 0x0000000a34237223 */ /* 0x080fe20000000023 */
[----:B------:R-:W-:Y:S01]  /*0f20*/  FFMA R27, R50, R10, R27 ;  /* 0x0000000a321b7223 */ /* 0x000fe2000000001b */
[-C--:B------:R-:W-:Y:S01]  /*0f30*/  FFMA R15, R4, R11.reuse, R15 ;  /* 0x0000000b040f7223 */ /* 0x080fe2000000000f */
[-C--:B------:R-:W-:Y:S01]  /*0f40*/  FFMA R34, R7, R11.reuse, R34 ;  /* 0x0000000b07227223 */ /* 0x080fe20000000022 */
[-C--:B------:R-:W-:Y:S01]  /*0f50*/  FFMA R26, R51, R11.reuse, R26 ;  /* 0x0000000b331a7223 */ /* 0x080fe2000000001a */
[----:B------:R-:W-:Y:S01]  /*0f60*/  FFMA R18, R61, R11, R18 ;  /* 0x0000000b3d127223 */ /* 0x000fe20000000012 */
[----:B------:R-:W-:Y:S06]  /*0f70*/  BRA.U UP0, `(.L_x_2) ;  /* 0xfffffff100b47547 */ /* 0x000fec000b83ffff */
[----:B------:R-:W0:Y:S02]  /*0f80*/  LDC.64 R2, c[0x0][0x380] ;  /* 0x0000e000ff027b82 */ /* 0x000e240000000a00 */
[----:B0-----:R-:W-:-:S05]  /*0f90*/  IMAD.WIDE.U32 R2, R49, 0x4, R2 ;  /* 0x0000000431027825 */ /* 0x001fca00078e0002 */
[----:B------:R-:W-:Y:S04]  /*0fa0*/  STG.E desc[UR8][R2.64], R39 ;  /* 0x0000002702007986 */ /* 0x000fe8000c101908 */
        /* <DEDUP_REMOVED lines=30> */
[----:B------:R-:W-:Y:S01]  /*1190*/  STG.E desc[UR8][R2.64+0xf8], R18 ;  /* 0x0000f81202007986 */ /* 0x000fe2000c101908 */
[----:B------:R-:W-:Y:S05]  /*11a0*/  EXIT ;  /* 0x000000000000794d */ /* 0x000fea0003800000 */
.L_x_3:
        /* <DEDUP_REMOVED lines=13> */
.L_x_15:


//--------------------- .text.default_function_kernel --------------------------
	.section	.text.default_function_kernel,"ax",@progbits
	.align	128
        .global         default_function_kernel
        .type           default_function_kernel,@function
        .size           default_function_kernel,(.L_x_16 - default_function_kernel)
        .other          default_function_kernel,@"STO_CUDA_ENTRY STV_DEFAULT"
default_function_kernel:
.text.default_function_kernel:
[----:B------:R-:W-:Y:S01]  /*0000*/  LDC R1, c[0x0][0x37c] ;  /* 0x0000df00ff017b82 */ /* 0x000fe20000000800 */
[----:B------:R-:W0:Y:S07]  /*0010*/  S2R R7, SR_TID.X ;  /* 0x0000000000077919 */ /* 0x000e2e0000002100 */
[----:B------:R-:W1:Y:S01]  /*0020*/  S2UR UR4, SR_CTAID.X ;  /* 0x00000000000479c3 */ /* 0x000e620000002500 */
[----:B------:R-:W2:Y:S07]  /*0030*/  LDCU.64 UR6, c[0x0][0x358] ;  /* 0x00006b00ff0677ac */ /* 0x000eae0008000a00 */
[----:B------:R-:W3:Y:S08]  /*0040*/  LDC.64 R4, c[0x0][0x390] ;  /* 0x0000e400ff047b82 */ /* 0x000ef00000000a00 */
[----:B------:R-:W4:Y:S01]  /*0050*/  LDC.64 R2, c[0x0][0x388] ;  /* 0x0000e200ff027b82 */ /* 0x000f220000000a00 */
[----:B-1----:R-:W-:-:S06]  /*0060*/  USHF.L.U32 UR4, UR4, 0x5, URZ ;  /* 0x0000000504047899 */ /* 0x002fcc00080006ff */
[----:B0-----:R-:W-:-:S05]  /*0070*/  LOP3.LUT R7, R7, UR4, RZ, 0xfc, !PT ;  /* 0x0000000407077c12 */ /* 0x001fca000f8efcff */
[----:B---3--:R-:W-:-:S04]  /*0080*/  IMAD.WIDE.U32 R4, R7, 0x4, R4 ;  /* 0x0000000407047825 */ /* 0x008fc800078e0004 */
[----:B----4-:R-:W-:Y:S02]  /*0090*/  IMAD.WIDE.U32 R2, R7, 0x4, R2 ;  /* 0x0000000407027825 */ /* 0x010fe400078e0002 */
[----:B--2---:R-:W2:Y:S04]  /*00a0*/  LDG.E.CONSTANT R5, desc[UR6][R4.64] ;  /* 0x0000000604057981 */ /* 0x004ea8000c1e9900 */
[----:B------:R-:W2:Y:S01]  /*00b0*/  LDG.E.CONSTANT R0, desc[UR6][R2.64] ;  /* 0x0000000602007981 */ /* 0x000ea2000c1e9900 */
[----:B------:R-:W-:Y:S01]  /*00c0*/  BSSY.RECONVERGENT B0, `(.L_x_4) ;  /* 0x0000043000007945 */ /* 0x000fe20003800200 */
[C---:B--2---:R-:W-:Y:S01]  /*00d0*/  FSETP.GEU.AND P0, PT, |R0|.reuse, |R5|, PT ;  /* 0x400000050000720b */ /* 0x044fe20003f0e200 */
[----:B------:R-:W-:-:S12]  /*00e0*/  FADD R6, |R0|, -RZ ;  /* 0x800000ff00067221 */ /* 0x000fd80000000200 */
[----:B------:R-:W-:Y:S05]  /*00f0*/  @!P0 BRA `(.L_x_5) ;  /* 0x0000000000fc8947 */ /* 0x000fea0003800000 */
[----:B------:R-:W-:-:S05]  /*0100*/  FMUL R3, |R5|, 8388608 ;  /* 0x4b00000005037820 */ /* 0x000fca0000400200 */
[----:B------:R-:W-:-:S13]  /*0110*/  FSETP.GTU.AND P0, PT, R6, R3, PT ;  /* 0x000000030600720b */ /* 0x000fda0003f0c000 */
[----:B------:R-:W-:Y:S05]  /*0120*/  @P0 BRA `(.L_x_6) ;  /* 0x0000000000780947 */ /* 0x000fea0003800000 */
[C---:B------:R-:W-:Y:S01]  /*0130*/  FMUL R2, |R5|.reuse, 16777216 ;  /* 0x4b80000005027820 */ /* 0x040fe20000400200 */
[C---:B------:R-:W-:Y:S01]  /*0140*/  FSETP.GEU.AND P0, PT, |R5|.reuse, 1.175494350822287508e-38, PT ;  /* 0x008000000500780b */ /* 0x040fe20003f0e200 */
[----:B------:R-:W-:Y:S01]  /*0150*/  FMUL R3, R6, 16777216 ;  /* 0x4b80000006037820 */ /* 0x000fe20000400000 */
[----:B------:R-:W-:Y:S01]  /*0160*/  FADD R4, |R5|, -RZ ;  /* 0x800000ff05047221 */ /* 0x000fe20000000200 */
[----:B------:R-:W-:Y:S01]  /*0170*/  BSSY.RECONVERGENT B1, `(.L_x_7) ;  /* 0x0000017000017945 */ /* 0x000fe20003800200 */
[----:B------:R-:W-:Y:S02]  /*0180*/  FSEL R2, R2, |R5|, !P0 ;  /* 0x4000000502027208 */ /* 0x000fe40004000000 */
[----:B------:R-:W-:-:S04]  /*0190*/  FSEL R3, R3, R6, !P0 ;  /* 0x0000000603037208 */ /* 0x000fc80004000000 */
[----:B------:R-:W0:Y:S02]  /*01a0*/  MUFU.RCP R2, R2 ;  /* 0x0000000200027308 */ /* 0x000e240000001000 */
[----:B0-----:R-:W-:-:S06]  /*01b0*/  FMUL R3, R2, R3 ;  /* 0x0000000302037220 */ /* 0x001fcc0000400000 */
[----:B------:R-:W0:Y:S02]  /*01c0*/  FRND.TRUNC R3, R3 ;  /* 0x0000000300037307 */ /* 0x000e24000020d000 */
[----:B0-----:R-:W-:-:S05]  /*01d0*/  FFMA R8, -|R5|, R3, R6 ;  /* 0x0000000305087223 */ /* 0x001fca0000000306 */
[----:B------:R-:W-:-:S13]  /*01e0*/  ISETP.GE.U32.AND P0, PT, R8, R4, PT ;  /* 0x000000040800720c */ /* 0x000fda0003f06070 */
[----:B------:R-:W-:Y:S05]  /*01f0*/  @!P0 BRA `(.L_x_8) ;  /* 0x0000000000388947 */ /* 0x000fea0003800000 */
[----:B------:R-:W-:-:S04]  /*0200*/  ISETP.GE.U32.AND P0, PT, R8, -0x7fffffff, PT ;  /* 0x800000010800780c */ /* 0x000fc80003f06070 */
[----:B------:R-:W-:-:S09]  /*0210*/  FSETP.GEU.OR P1, PT, R8, -|R5|, !P0 ;  /* 0xc00000050800720b */ /* 0x000fd2000472e400 */
[----:B------:R-:W-:-:S04]  /*0220*/  @P0 FADD R2, R3, -1 ;  /* 0xbf80000003020421 */ /* 0x000fc80000000000 */
[----:B------:R-:W-:-:S04]  /*0230*/  @!P1 FADD R2, R2, -1 ;  /* 0xbf80000002029421 */ /* 0x000fc80000000000 */
[----:B------:R-:W-:Y:S01]  /*0240*/  @P0 IMAD.MOV.U32 R3, RZ, RZ, R2 ;  /* 0x000000ffff030224 */ /* 0x000fe200078e0002 */
[----:B------:R-:W-:Y:S06]  /*0250*/  @P0 BRA `(.L_x_8) ;  /* 0x0000000000200947 */ /* 0x000fec0003800000 */
[----:B------:R-:W-:Y:S01]  /*0260*/  FADD R2, |R5|, |R5| ;  /* 0x4000000505027221 */ /* 0x000fe20000000200 */
[----:B------:R-:W-:-:S04]  /*0270*/  FADD R3, R3, 1 ;  /* 0x3f80000003037421 */ /* 0x000fc80000000000 */
[----:B------:R-:W-:-:S13]  /*0280*/  FSETP.GE.AND P0, PT, R8, R2, PT ;  /* 0x000000020800720b */ /* 0x000fda0003f06000 */
[----:B------:R-:W-:-:S05]  /*0290*/  @P0 FFMA R2, |R5|, -3, R8 ;  /* 0xc040000005020823 */ /* 0x000fca0000000208 */
[----:B------:R-:W-:Y:S01]  /*02a0*/  FSETP.GE.AND P1, PT, R2, RZ, P0 ;  /* 0x000000ff0200720b */ /* 0x000fe20000726000 */
[----:B------:R-:W-:-:S12]  /*02b0*/  @P0 FADD R2, R3, 1 ;  /* 0x3f80000003020421 */ /* 0x000fd80000000000 */
[----:B------:R-:W-:-:S04]  /*02c0*/  @P1 FADD R2, R2, 1 ;  /* 0x3f80000002021421 */ /* 0x000fc80000000000 */
[----:B------:R-:W-:-:S07]  /*02d0*/  @P0 IMAD.MOV.U32 R3, RZ, RZ, R2 ;  /* 0x000000ffff030224 */ /* 0x000fce00078e0002 */
.L_x_8:
[----:B------:R-:W-:Y:S05]  /*02e0*/  BSYNC.RECONVERGENT B1 ;  /* 0x0000000000017941 */ /* 0x000fea0003800200 */
.L_x_7:
[----:B------:R-:W-:Y:S01]  /*02f0*/  FFMA R6, -|R5|, R3, R6 ;  /* 0x0000000305067223 */ /* 0x000fe20000000306 */
[----:B------:R-:W-:Y:S06]  /*0300*/  BRA `(.L_x_5) ;  /* 0x0000000000787947 */ /* 0x000fec0003800000 */
.L_x_6:
[----:B------:R-:W-:Y:S01]  /*0310*/  LOP3.LUT R9, R3, 0xff800000, RZ, 0xc0, !PT ;  /* 0xff80000003097812 */ /* 0x000fe200078ec0ff */
[----:B------:R-:W-:Y:S01]  /*0320*/  BSSY.RECONVERGENT B1, `(.L_x_9) ;  /* 0x000001a000017945 */ /* 0x000fe20003800200 */
[C---:B------:R-:W-:Y:S02]  /*0330*/  ISETP.GT.U32.AND P0, PT, R6.reuse, 0x7f7fffff, PT ;  /* 0x7f7fffff0600780c */ /* 0x040fe40003f04070 */
[C---:B------:R-:W-:Y:S02]  /*0340*/  IADD3 R2, PT, PT, R6.reuse, 0xb800000, -R9 ;  /* 0x0b80000006027810 */ /* 0x040fe40007ffe809 */
[----:B------:R-:W-:Y:S02]  /*0350*/  LOP3.LUT R6, R6, 0x7fffff, RZ, 0xc0, !PT ;  /* 0x007fffff06067812 */ /* 0x000fe400078ec0ff */
[----:B------:R-:W-:Y:S02]  /*0360*/  LOP3.LUT P1, R2, R2, 0xff800000, RZ, 0xc0, !PT ;  /* 0xff80000002027812 */ /* 0x000fe4000782c0ff */
[----:B------:R-:W-:-:S02]  /*0370*/  FSETP.GT.AND P2, PT, |R5|, RZ, PT ;  /* 0x000000ff0500720b */ /* 0x000fc40003f44200 */
[----:B------:R-:W-:Y:S02]  /*0380*/  FSEL R9, R9, +QNAN , !P0 ;  /* 0x7fffffff09097808 */ /* 0x000fe40004000000 */
[----:B------:R-:W-:Y:S02]  /*0390*/  LOP3.LUT R6, R6, 0x3f800000, RZ, 0xfc, !PT ;  /* 0x3f80000006067812 */ /* 0x000fe400078efcff */
[----:B------:R-:W-:-:S05]  /*03a0*/  FSEL R10, R9, +QNAN , P2 ;  /* 0x7fffffff090a7808 */ /* 0x000fca0001000000 */
[----:B------:R-:W-:Y:S05]  /*03b0*/  @!P1 BRA `(.L_x_10) ;  /* 0x0000000000409947 */ /* 0x000fea0003800000 */
[----:B------:R-:W-:-:S04]  /*03c0*/  LOP3.LUT R3, R3, 0x7fffff, RZ, 0xc0, !PT ;  /* 0x007fffff03037812 */ /* 0x000fc800078ec0ff */
[----:B------:R-:W-:-:S04]  /*03d0*/  LOP3.LUT R3, R3, 0x3f800000, RZ, 0xfc, !PT ;  /* 0x3f80000003037812 */ /* 0x000fc800078efcff */
[----:B------:R0:W1:Y:S03]  /*03e0*/  MUFU.RCP R4, R3 ;  /* 0x0000000300047308 */ /* 0x0000660000001000 */
.L_x_11:
[----:B------:R-:W-:-:S04]  /*03f0*/  VIMNMX.U32 R5, PT, PT, R2, 0xb800000, PT ;  /* 0x0b80000002057848 */ /* 0x000fc80003fe0000 */
[----:B------:R-:W-:Y:S01]  /*0400*/  IADD3 R6, PT, PT, R5, R6, RZ ;  /* 0x0000000605067210 */ /* 0x000fe20007ffe0ff */
[----:B------:R-:W-:-:S04]  /*0410*/  IMAD.IADD R2, R2, 0x1, -R5 ;  /* 0x0000000102027824 */ /* 0x000fc800078e0a05 */
[----:B-1----:R-:W-:Y:S01]  /*0420*/  FMUL R9, R4, R6 ;  /* 0x0000000604097220 */ /* 0x002fe20000400000 */
[----:B------:R-:W-:-:S03]  /*0430*/  ISETP.NE.AND P1, PT, R2, RZ, PT ;  /* 0x000000ff0200720c */ /* 0x000fc60003f25270 */
[----:B------:R-:W-:-:S04]  /*0440*/  FFMA R8, -R3, R9, R6 ;  /* 0x0000000903087223 */ /* 0x000fc80000000106 */
[----:B------:R-:W-:-:S04]  /*0450*/  FFMA R9, R4, R8, R9 ;  /* 0x0000000804097223 */ /* 0x000fc80000000009 */
[----:B------:R-:W-:-:S04]  /*0460*/  FFMA R8, -R3, R9, R6 ;  /* 0x0000000903087223 */ /* 0x000fc80000000106 */
[----:B------:R-:W-:-:S06]  /*0470*/  FFMA.RZ R8, R4, R8, R9 ;  /* 0x0000000804087223 */ /* 0x000fcc000000c009 */
[----:B------:R-:W1:Y:S02]  /*0480*/  FRND.TRUNC R8, R8 ;  /* 0x0000000800087307 */ /* 0x000e64000020d000 */
[----:B-1----:R-:W-:-:S05]  /*0490*/  FFMA R6, -R3, R8, R6 ;  /* 0x0000000803067223 */ /* 0x002fca0000000106 */
[----:B------:R-:W-:-:S13]  /*04a0*/  ISETP.NE.AND P0, PT, R6, RZ, PT ;  /* 0x000000ff0600720c */ /* 0x000fda0003f05270 */
[----:B------:R-:W-:Y:S05]  /*04b0*/  @P0 BRA P1, `(.L_x_11) ;  /* 0xfffffffc00cc0947 */ /* 0x000fea000083ffff */
.L_x_10:
[----:B------:R-:W-:Y:S05]  /*04c0*/  BSYNC.RECONVERGENT B1 ;  /* 0x0000000000017941 */ /* 0x000fea0003800200 */
.L_x_9:
[----:B0-----:R-:W-:-:S04]  /*04d0*/  FMUL R3, R6, 1.1920928955078125e-07 ;  /* 0x3400000006037820 */ /* 0x001fc80000400000 */
[----:B------:R-:W-:-:S07]  /*04e0*/  FMUL R6, R10, R3 ;  /* 0x000000030a067220 */ /* 0x000fce0000400000 */
.L_x_5:
[----:B------:R-:W-:Y:S05]  /*04f0*/  BSYNC.RECONVERGENT B0 ;  /* 0x0000000000007941 */ /* 0x000fea0003800200 */
.L_x_4:
[----:B------:R-:W0:Y:S01]  /*0500*/  LDC.64 R2, c[0x0][0x380] ;  /* 0x0000e000ff027b82 */ /* 0x000e220000000a00 */
[C---:B------:R-:W-:Y:S02]  /*0510*/  FSETP.NAN.AND P0, PT, |R6|.reuse, |R6|, PT ;  /* 0x400000060600720b */ /* 0x040fe40003f08200 */
[----:B------:R-:W-:-:S04]  /*0520*/  LOP3.LUT R5, R6, 0x80000000, R0, 0xb8, !PT ;  /* 0x8000000006057812 */ /* 0x000fc800078eb800 */
[----:B------:R-:W-:Y:S01]  /*0530*/  FSEL R5, R6, R5, P0 ;  /* 0x0000000506057208 */ /* 0x000fe20000000000 */
[----:B0-----:R-:W-:-:S05]  /*0540*/  IMAD.WIDE.U32 R2, R7, 0x4, R2 ;  /* 0x0000000407027825 */ /* 0x001fca00078e0002 */
[----:B------:R-:W-:Y:S01]  /*0550*/  STG.E desc[UR6][R2.64], R5 ;  /* 0x0000000502007986 */ /* 0x000fe2000c101906 */
[----:B------:R-:W-:Y:S05]  /*0560*/  EXIT ;  /* 0x000000000000794d */ /* 0x000fea0003800000 */
.L_x_12:
        /* <DEDUP_REMOVED lines=9> */
.L_x_16:


//--------------------- .nv.shared.reserved.0     --------------------------
	.section	.nv.shared.reserved.0,"aw",@nobits
	.weak		__nv_reservedSMEM_offset_0_alias
	.size		__nv_reservedSMEM_offset_0_alias, 0, 64
	.other		__nv_reservedSMEM_offset_0_alias,@"STO_CUDA_RESERVED_SHARED STV_DEFAULT"
__nv_reservedSMEM_offset_0_alias:
	.zero		0
	.zero		64


//--------------------- .nv.shared.default_function_kernel_1 --------------------------
	.section	.nv.shared.default_function_kernel_1,"aw",@nobits
	.sectionflags	@""
	.align	4
.nv.shared.default_function_kernel_1:
	.zero		1312


//--------------------- .nv.constant0.default_function_kernel_3 --------------------------
	.section	.nv.constant0.default_function_kernel_3,"a",@progbits
	.sectionflags	@""
	.align	4
.nv.constant0.default_function_kernel_3:
	.zero		920


//--------------------- .nv.constant0.default_function_kernel_2 --------------------------
	.section	.nv.constant0.default_function_kernel_2,"a",@progbits
	.sectionflags	@""
	.align	4
.nv.constant0.default_function_kernel_2:
	.zero		920


//--------------------- .nv.constant0.default_function_kernel_1 --------------------------
	.section	.nv.constant0.default_function_kernel_1,"a",@progbits
	.sectionflags	@""
	.align	4
.nv.constant0.default_function_kernel_1:
	.zero		920


//--------------------- .nv.constant0.default_function_kernel --------------------------
	.section	.nv.constant0.default_function_kernel,"a",@progbits
	.sectionflags	@""
	.align	4
.nv.constant0.default_function_kernel:
	.zero		920


//--------------------- SYMBOLS --------------------------

	.type		.nv.reservedSmem.offset0,@object
	.size		.nv.reservedSmem.offset0,0x4
	.type		.nv.reservedSmem.cap,@object
	.size		.nv.reservedSmem.cap,0x4
